	.target	sm_100a

	.elftype	@"ET_EXEC"


//--------------------- .note.nv.tkinfo           --------------------------
	.section	.note.nv.tkinfo,"",@"SHT_NOTE"
	.sectionflags	@"SHF_NOTE_NV_TKINFO"
	.tkinfo
        /*0018*/ 	.word	0x00000081
        /*0030*/ 	.string	""
        /*0030*/ 	.string	"ptxas-blackwell"
        /*0030*/ 	.string	"Cuda compilation tools, release 12.9, V12.9.86"
        /*0030*/ 	.string	"Build cuda_12.9.r12.9/compiler.36037853_0"
        /*0030*/ 	.string	"-v  -suppress-debug-info  -lineinfo  -arch sm_100a "



//--------------------- .note.nv.cuver            --------------------------
	.section	.note.nv.cuver,"",@"SHT_NOTE"
	.sectionflags	@"SHF_NOTE_NV_CUVER"
        /*0018*/ 	.short	0x0001
        /*001a*/ 	.short	0x0064
        /*001c*/ 	.short	0x0001
        /*001e*/ 	.short	0x0000
        /*0020*/ 	.short	0x0001
        /*0022*/ 	.short	0x0000


//--------------------- .nv.info                  --------------------------
	.section	.nv.info,"",@"SHT_CUDA_INFO"
	.align	4


	//----- nvinfo : EIATTR_REGCOUNT
	.align		4
        /*0000*/ 	.byte	0x04, 0x2f
        /*0002*/ 	.short	(.L_4 - .L_3)
	.align		4
.L_3:
        /*0004*/ 	.word	index@(gluon_tcgen05)
        /*0008*/ 	.word	0x00000047


	//----- nvinfo : EIATTR_FRAME_SIZE
	.align		4
.L_4:
        /*000c*/ 	.byte	0x04, 0x11
        /*000e*/ 	.short	(.L_6 - .L_5)
	.align		4
.L_5:
        /*0010*/ 	.word	index@($__internal_2_$__cuda_sm10x_tcgen05_guardrail_trap_unallocated_columns_being_dealloced)
        /*0014*/ 	.word	0x00000000


	//----- nvinfo : EIATTR_FRAME_SIZE
	.align		4
.L_6:
        /*0018*/ 	.byte	0x04, 0x11
        /*001a*/ 	.short	(.L_8 - .L_7)
	.align		4
.L_7:
        /*001c*/ 	.word	index@($__internal_1_$__cuda_sm10x_tcgen05_guardrail_trap_phase_invalid_during_alloc)
        /*0020*/ 	.word	0x00000000


	//----- nvinfo : EIATTR_FRAME_SIZE
	.align		4
.L_8:
        /*0024*/ 	.byte	0x04, 0x11
        /*0026*/ 	.short	(.L_10 - .L_9)
	.align		4
.L_9:
        /*0028*/ 	.word	index@($__internal_0_$__cuda_sm10x_tcgen05_guardrail_trap_col_being_dealloced_not_returned_by_alloc)
        /*002c*/ 	.word	0x00000000


	//----- nvinfo : EIATTR_FRAME_SIZE
	.align		4
.L_10:
        /*0030*/ 	.byte	0x04, 0x11
        /*0032*/ 	.short	(.L_12 - .L_11)
	.align		4
.L_11:
        /*0034*/ 	.word	index@(gluon_tcgen05)
        /*0038*/ 	.word	0x00000000


	//----- nvinfo : EIATTR_MIN_STACK_SIZE
	.align		4
.L_12:
        /*003c*/ 	.byte	0x04, 0x12
        /*003e*/ 	.short	(.L_14 - .L_13)
	.align		4
.L_13:
        /*0040*/ 	.word	index@(gluon_tcgen05)
        /*0044*/ 	.word	0x00000000
.L_14:


//--------------------- .nv.info.gluon_tcgen05    --------------------------
	.section	.nv.info.gluon_tcgen05,"",@"SHT_CUDA_INFO"
	.sectionflags	@""
	.align	4


	//----- nvinfo : EIATTR_CUDA_API_VERSION
	.align		4
        /*0000*/ 	.byte	0x04, 0x37
        /*0002*/ 	.short	(.L_16 - .L_15)
.L_15:
        /*0004*/ 	.word	0x00000081


	//----- nvinfo : EIATTR_KPARAM_INFO
	.align		4
.L_16:
        /*0008*/ 	.byte	0x04, 0x17
        /*000a*/ 	.short	(.L_18 - .L_17)
.L_17:
        /*000c*/ 	.word	0x00000000
        /*0010*/ 	.short	0x000a
        /*0012*/ 	.short	0x0048
        /*0014*/ 	.byte	0x00, 0xf4, 0x21, 0x00


	//----- nvinfo : EIATTR_KPARAM_INFO
	.align		4
.L_18:
        /*0018*/ 	.byte	0x04, 0x17
        /*001a*/ 	.short	(.L_20 - .L_19)
.L_19:
        /*001c*/ 	.word	0x00000000
        /*0020*/ 	.short	0x0009
        /*0022*/ 	.short	0x0040
        /*0024*/ 	.byte	0x00, 0xf4, 0x21, 0x00


	//----- nvinfo : EIATTR_KPARAM_INFO
	.align		4
.L_20:
        /*0028*/ 	.byte	0x04, 0x17
        /*002a*/ 	.short	(.L_22 - .L_21)
.L_21:
        /*002c*/ 	.word	0x00000000
        /*0030*/ 	.short	0x0008
        /*0032*/ 	.short	0x0038
        /*0034*/ 	.byte	0x00, 0xf0, 0x21, 0x00


	//----- nvinfo : EIATTR_KPARAM_INFO
	.align		4
.L_22:
        /*0038*/ 	.byte	0x04, 0x17
        /*003a*/ 	.short	(.L_24 - .L_23)
.L_23:
        /*003c*/ 	.word	0x00000000
        /*0040*/ 	.short	0x0007
        /*0042*/ 	.short	0x0030
        /*0044*/ 	.byte	0x00, 0xf0, 0x21, 0x00


	//----- nvinfo : EIATTR_KPARAM_INFO
	.align		4
.L_24:
        /*0048*/ 	.byte	0x04, 0x17
        /*004a*/ 	.short	(.L_26 - .L_25)
.L_25:
        /*004c*/ 	.word	0x00000000
        /*0050*/ 	.short	0x0006
        /*0052*/ 	.short	0x0028
        /*0054*/ 	.byte	0x00, 0xf0, 0x21, 0x00


	//----- nvinfo : EIATTR_KPARAM_INFO
	.align		4
.L_26:
        /*0058*/ 	.byte	0x04, 0x17
        /*005a*/ 	.short	(.L_28 - .L_27)
.L_27:
        /*005c*/ 	.word	0x00000000
        /*0060*/ 	.short	0x0005
        /*0062*/ 	.short	0x0020
        /*0064*/ 	.byte	0x00, 0xf0, 0x11, 0x00


	//----- nvinfo : EIATTR_KPARAM_INFO
	.align		4
.L_28:
        /*0068*/ 	.byte	0x04, 0x17
        /*006a*/ 	.short	(.L_30 - .L_29)
.L_29:
        /*006c*/ 	.word	0x00000000
        /*0070*/ 	.short	0x0004
        /*0072*/ 	.short	0x001c
        /*0074*/ 	.byte	0x00, 0xf0, 0x11, 0x00


	//----- nvinfo : EIATTR_KPARAM_INFO
	.align		4
.L_30:
        /*0078*/ 	.byte	0x04, 0x17
        /*007a*/ 	.short	(.L_32 - .L_31)
.L_31:
        /*007c*/ 	.word	0x00000000
        /*0080*/ 	.short	0x0003
        /*0082*/ 	.short	0x0018
        /*0084*/ 	.byte	0x00, 0xf0, 0x11, 0x00


	//----- nvinfo : EIATTR_KPARAM_INFO
	.align		4
.L_32:
        /*0088*/ 	.byte	0x04, 0x17
        /*008a*/ 	.short	(.L_34 - .L_33)
.L_33:
        /*008c*/ 	.word	0x00000000
        /*0090*/ 	.short	0x0002
        /*0092*/ 	.short	0x0010
        /*0094*/ 	.byte	0x00, 0xf4, 0x21, 0x00


	//----- nvinfo : EIATTR_KPARAM_INFO
	.align		4
.L_34:
        /*0098*/ 	.byte	0x04, 0x17
        /*009a*/ 	.short	(.L_36 - .L_35)
.L_35:
        /*009c*/ 	.word	0x00000000
        /*00a0*/ 	.short	0x0001
        /*00a2*/ 	.short	0x0008
        /*00a4*/ 	.byte	0x00, 0xf4, 0x21, 0x00


	//----- nvinfo : EIATTR_KPARAM_INFO
	.align		4
.L_36:
        /*00a8*/ 	.byte	0x04, 0x17
        /*00aa*/ 	.short	(.L_38 - .L_37)
.L_37:
        /*00ac*/ 	.word	0x00000000
        /*00b0*/ 	.short	0x0000
        /*00b2*/ 	.short	0x0000
        /*00b4*/ 	.byte	0x00, 0xf4, 0x21, 0x00


	//----- nvinfo : EIATTR_AT_ENTRY_FRAGMENTS
	.align		4
.L_38:
        /*00b8*/ 	.byte	0x04, 0x4f
        /*00ba*/ 	.short	(.L_40 - .L_39)


	//   ....[0]....
.L_39:
        /*00bc*/ 	.word	0x00000004


	//----- nvinfo : EIATTR_RESERVED_SMEM_USED
	.align		4
.L_40:
        /*00c0*/ 	.byte	0x01, 0x41
	.zero		2


	//----- nvinfo : EIATTR_SPARSE_MMA_MASK
	.align		4
        /*00c4*/ 	.byte	0x03, 0x50
        /*00c6*/ 	.short	0x0000


	//----- nvinfo : EIATTR_TCGEN05_1CTA_USED
	.align		4
        /*00c8*/ 	.byte	0x01, 0x51
	.zero		2


	//----- nvinfo : EIATTR_MAXREG_COUNT
	.align		4
        /*00cc*/ 	.byte	0x03, 0x1b
        /*00ce*/ 	.short	0x00ff


	//----- nvinfo : EIATTR_NUM_BARRIERS
	.align		4
        /*00d0*/ 	.byte	0x02, 0x4c
        /*00d2*/ 	.byte	0x01
	.zero		1


	//----- nvinfo : EIATTR_INT_WARP_WIDE_INSTR_OFFSETS
	.align		4
        /*00d4*/ 	.byte	0x04, 0x31
        /*00d6*/ 	.short	(.L_42 - .L_41)


	//   ....[0]....
.L_41:
        /*00d8*/ 	.word	0x00001740


	//   ....[1]....
        /*00dc*/ 	.word	0x00001760


	//   ....[2]....
        /*00e0*/ 	.word	0x000017f0


	//   ....[3]....
        /*00e4*/ 	.word	0x000019c0


	//   ....[4]....
        /*00e8*/ 	.word	0x00001a10


	//   ....[5]....
        /*00ec*/ 	.word	0x00001a20


	//   ....[6]....
        /*00f0*/ 	.word	0x00001a30


	//   ....[7]....
        /*00f4*/ 	.word	0x00001e70


	//   ....[8]....
        /*00f8*/ 	.word	0x00001e80


	//   ....[9]....
        /*00fc*/ 	.word	0x00002000


	//   ....[10]....
        /*0100*/ 	.word	0x00002050


	//   ....[11]....
        /*0104*/ 	.word	0x00002060


	//   ....[12]....
        /*0108*/ 	.word	0x000020a0


	//   ....[13]....
        /*010c*/ 	.word	0x00002570


	//   ....[14]....
        /*0110*/ 	.word	0x00002580


	//   ....[15]....
        /*0114*/ 	.word	0x00002850


	//   ....[16]....
        /*0118*/ 	.word	0x00002860


	//   ....[17]....
        /*011c*/ 	.word	0x00002d50


	//   ....[18]....
        /*0120*/ 	.word	0x00002da0


	//----- nvinfo : EIATTR_COOP_GROUP_MASK_REGIDS
	.align		4
.L_42:
        /*0124*/ 	.byte	0x04, 0x29
        /*0126*/ 	.short	(.L_44 - .L_43)


	//   ....[0]....
.L_43:
        /*0128*/ 	.word	0xffffffff


	//   ....[1]....
        /*012c*/ 	.word	0xffffffff


	//   ....[2]....
        /*0130*/ 	.word	0xffffffff


	//   ....[3]....
        /*0134*/ 	.word	0xffffffff


	//   ....[4]....
        /*0138*/ 	.word	0xffffffff


	//   ....[5]....
        /*013c*/ 	.word	0xffffffff


	//   ....[6]....
        /*0140*/ 	.word	0xffffffff


	//   ....[7]....
        /*0144*/ 	.word	0xffffffff


	//   ....[8]....
        /*0148*/ 	.word	0xffffffff


	//   ....[9]....
        /*014c*/ 	.word	0xffffffff


	//----- nvinfo : EIATTR_COOP_GROUP_INSTR_OFFSETS
	.align		4
.L_44:
        /*0150*/ 	.byte	0x04, 0x28
        /*0152*/ 	.short	(.L_46 - .L_45)


	//   ....[0]....
.L_45:
        /*0154*/ 	.word	0x00000050


	//   ....[1]....
        /*0158*/ 	.word	0x00000310


	//   ....[2]....
        /*015c*/ 	.word	0x00000500


	//   ....[3]....
        /*0160*/ 	.word	0x000009c0


	//   ....[4]....
        /*0164*/ 	.word	0x00000b00


	//   ....[5]....
        /*0168*/ 	.word	0x00000fb0


	//   ....[6]....
        /*016c*/ 	.word	0x000010f0


	//   ....[7]....
        /*0170*/ 	.word	0x000015e0


	//   ....[8]....
        /*0174*/ 	.word	0x00002be0


	//   ....[9]....
        /*0178*/ 	.word	0x00002e50


	//----- nvinfo : EIATTR_VRC_CTA_INIT_COUNT
	.align		4
.L_46:
        /*017c*/ 	.byte	0x02, 0x4a
        /*017e*/ 	.byte	0x80
	.zero		1


	//----- nvinfo : EIATTR_MBARRIER_INSTR_OFFSETS
	.align		4
        /*0180*/ 	.byte	0x04, 0x39
        /*0182*/ 	.short	(.L_48 - .L_47)


	//   ....[0]....
.L_47:
        /*0184*/ 	.word	0x00001810
        /*0188*/ 	.word	0x000000ff
        /*018c*/ 	.word	0x00020000
        /*0190*/ 	.short	0x0100
        /*0192*/ 	.byte	0x09
	.zero		1


	//   ....[1]....
        /*0194*/ 	.word	0x00001820
        /*0198*/ 	.word	0x000000ff
        /*019c*/ 	.word	0x00020010
        /*01a0*/ 	.short	0x0100
        /*01a2*/ 	.byte	0x09
	.zero		1


	//   ....[2]....
        /*01a4*/ 	.word	0x000018d0
        /*01a8*/ 	.word	0x000000ff
        /*01ac*/ 	.word	0x00020008
        /*01b0*/ 	.short	0x0100
        /*01b2*/ 	.byte	0x09
	.zero		1


	//   ....[3]....
        /*01b4*/ 	.word	0x000018e0
        /*01b8*/ 	.word	0x000000ff
        /*01bc*/ 	.word	0x00020018
        /*01c0*/ 	.short	0x0100
        /*01c2*/ 	.byte	0x09
	.zero		1


	//   ....[4]....
        /*01c4*/ 	.word	0x00001ad0
        /*01c8*/ 	.word	0x000000ff
        /*01cc*/ 	.word	0x00020000
        /*01d0*/ 	.short	0x010a
        /*01d2*/ 	.byte	0x09
	.zero		1


	//   ....[5]....
        /*01d4*/ 	.word	0x00001ed0
        /*01d8*/ 	.word	0x000000ff
        /*01dc*/ 	.word	0x00020010
        /*01e0*/ 	.short	0x010a
        /*01e2*/ 	.byte	0x09
	.zero		1


	//   ....[6]....
        /*01e4*/ 	.word	0x00002110
        /*01e8*/ 	.word	0x000000ff
        /*01ec*/ 	.word	0x00020000
        /*01f0*/ 	.short	0x010a
        /*01f2*/ 	.byte	0x32
	.zero		1


	//   ....[7]....
        /*01f4*/ 	.word	0x000025c0
        /*01f8*/ 	.word	0x000000ff
        /*01fc*/ 	.word	0x00020010
        /*0200*/ 	.short	0x010a
        /*0202*/ 	.byte	0x32
	.zero		1


	//   ....[8]....
        /*0204*/ 	.word	0x00002690
        /*0208*/ 	.word	0x000000ff
        /*020c*/ 	.word	0x00020000
        /*0210*/ 	.short	0x0108
        /*0212*/ 	.byte	0x09
	.zero		1


	//   ....[9]....
        /*0214*/ 	.word	0x000026a0
        /*0218*/ 	.word	0x000000ff
        /*021c*/ 	.word	0x00020010
        /*0220*/ 	.short	0x0108
        /*0222*/ 	.byte	0x09
	.zero		1


	//   ....[10]....
        /*0224*/ 	.word	0x000026f0
        /*0228*/ 	.word	0x000000ff
        /*022c*/ 	.word	0x00020008
        /*0230*/ 	.short	0x0108
        /*0232*/ 	.byte	0x09
	.zero		1


	//   ....[11]....
        /*0234*/ 	.word	0x00002700
        /*0238*/ 	.word	0x000000ff
        /*023c*/ 	.word	0x00020018
        /*0240*/ 	.short	0x0108
        /*0242*/ 	.byte	0x09
	.zero		1


	//   ....[12]....
        /*0244*/ 	.word	0x00002e70
        /*0248*/ 	.word	0x000000ff
        /*024c*/ 	.word	0x00020000
        /*0250*/ 	.short	0x010a
        /*0252*/ 	.byte	0x09
	.zero		1


	//   ....[13]....
        /*0254*/ 	.word	0x00002ea0
        /*0258*/ 	.word	0x000000ff
        /*025c*/ 	.word	0x00020010
        /*0260*/ 	.short	0x010a
        /*0262*/ 	.byte	0x09
	.zero		1


	//   ....[14]....
        /*0264*/ 	.word	0x00002ed0
        /*0268*/ 	.word	0x000000ff
        /*026c*/ 	.word	0x00020000
        /*0270*/ 	.short	0x010a
        /*0272*/ 	.byte	0x32
	.zero		1


	//   ....[15]....
        /*0274*/ 	.word	0x00002f00
        /*0278*/ 	.word	0x000000ff
        /*027c*/ 	.word	0x00020010
        /*0280*/ 	.short	0x010a
        /*0282*/ 	.byte	0x32
	.zero		1


	//----- nvinfo : EIATTR_NUM_MBARRIERS
	.align		4
.L_48:
        /*0284*/ 	.byte	0x03, 0x38
        /*0286*/ 	.short	0x0004


	//----- nvinfo : EIATTR_EXIT_INSTR_OFFSETS
	.align		4
        /*0288*/ 	.byte	0x04, 0x1c
        /*028a*/ 	.short	(.L_50 - .L_49)


	//   ....[0]....
.L_49:
        /*028c*/ 	.word	0x00002e60


	//----- nvinfo : EIATTR_REQNTID
	.align		4
.L_50:
        /*0290*/ 	.byte	0x04, 0x10
        /*0292*/ 	.short	(.L_52 - .L_51)
.L_51:
        /*0294*/ 	.word	0x00000100
        /*0298*/ 	.word	0x00000001
        /*029c*/ 	.word	0x00000001


	//----- nvinfo : EIATTR_CRS_STACK_SIZE
	.align		4
.L_52:
        /*02a0*/ 	.byte	0x04, 0x1e
        /*02a2*/ 	.short	(.L_54 - .L_53)
.L_53:
        /*02a4*/ 	.word	0x00000000


	//----- nvinfo : EIATTR_CBANK_PARAM_SIZE
	.align		4
.L_54:
        /*02a8*/ 	.byte	0x03, 0x19
        /*02aa*/ 	.short	0x0050


	//----- nvinfo : EIATTR_PARAM_CBANK
	.align		4
        /*02ac*/ 	.byte	0x04, 0x0a
        /*02ae*/ 	.short	(.L_56 - .L_55)
	.align		4
.L_55:
        /*02b0*/ 	.word	index@(.nv.constant0.gluon_tcgen05)
        /*02b4*/ 	.short	0x0380
        /*02b6*/ 	.short	0x0050


	//----- nvinfo : EIATTR_SW_WAR
	.align		4
.L_56:
        /*02b8*/ 	.byte	0x04, 0x36
        /*02ba*/ 	.short	(.L_58 - .L_57)
.L_57:
        /*02bc*/ 	.word	0x00000008
.L_58:


//--------------------- .nv.compat                --------------------------
	.section	.nv.compat,"",@"SHT_CUDA_COMPAT_INFO"
	.align	4
        /*0000*/ 	.byte	0x02, 0x02, 0x02, 0x00, 0x02, 0x05, 0x05, 0x00, 0x02, 0x03, 0x03, 0x00, 0x02, 0x06, 0x01, 0x00


//--------------------- .nv.callgraph             --------------------------
	.section	.nv.callgraph,"",@"SHT_CUDA_CALLGRAPH"
	.align	4
	.sectionentsize	8
	.align		4
        /*0000*/ 	.word	0x00000000
	.align		4
        /*0004*/ 	.word	0xffffffff
	.align		4
        /*0008*/ 	.word	0x00000000
	.align		4
        /*000c*/ 	.word	0xfffffffe
	.align		4
        /*0010*/ 	.word	0x00000000
	.align		4
        /*0014*/ 	.word	0xfffffffd
	.align		4
        /*0018*/ 	.word	0x00000000
	.align		4
        /*001c*/ 	.word	0xfffffffc


//--------------------- .text.gluon_tcgen05       --------------------------
	.section	.text.gluon_tcgen05,"ax",@progbits
	.align	128
        .global         gluon_tcgen05
        .type           gluon_tcgen05,@function
        .size           gluon_tcgen05,(.L_x_77 - gluon_tcgen05)
        .other          gluon_tcgen05,@"STO_CUDA_ENTRY STV_DEFAULT"
gluon_tcgen05:
.text.gluon_tcgen05:
[----:B------:R-:W1:Y:S01]  /*0000*/  LDC R1, c[0x0][0x37c] ;  /* 0x0000df00ff017b82 */ /* 0x000e620000000800 */
[----:B------:R-:W2:Y:S02]  /*0010*/  S2R R0, SR_TID.X ;  /* 0x0000000000007919 */ /* 0x000ea40000002100 */
[----:B--2---:R-:W-:-:S13]  /*0020*/  ISETP.GE.U32.AND P2, PT, R0, 0x20, PT ;  /* 0x000000200000780c */ /* 0x004fda0003f46070 */
[----:B------:R-:W-:Y:S05]  /*0030*/  @P2 BRA `(.L_x_0) ;  /* 0x0000000000b82947 */ /* 0x000fea0003800000 */
[----:B------:R-:W2:Y:S01]  /*0040*/  S2UR UR6, SR_CgaCtaId ;  /* 0x00000000000679c3 */ /* 0x000ea20000008800 */
[----:B------:R-:W-:Y:S01]  /*0050*/  NOP ;  /* 0x0000000000007918 */ /* 0x000fe20000000000 */
[----:B------:R-:W-:Y:S02]  /*0060*/  UMOV UR4, 0x40 ;  /* 0x0000004000047882 */ /* 0x000fe40000000000 */
[----:B--2---:R-:W-:-:S09]  /*0070*/  ULEA UR4, UR6, UR4, 0x18 ;  /* 0x0000000406047291 */ /* 0x004fd2000f8ec0ff */
[----:B------:R-:W2:Y:S01]  /*0080*/  LDS.U8 R2, [UR4] ;  /* 0x00000004ff027984 */ /* 0x000ea20008000000 */
[----:B------:R-:W-:Y:S02]  /*0090*/  UMOV UR4, 0x400 ;  /* 0x0000040000047882 */ /* 0x000fe40000000000 */
[----:B------:R-:W-:Y:S01]  /*00a0*/  ULEA UR4, UR6, UR4, 0x18 ;  /* 0x0000000406047291 */ /* 0x000fe2000f8ec0ff */
[----:B--2---:R-:W-:-:S13]  /*00b0*/  ISETP.NE.AND P0, PT, R2, RZ, PT ;  /* 0x000000ff0200720c */ /* 0x004fda0003f05270 */
[----:B------:R-:W-:Y:S05]  /*00c0*/  @P0 BRA `(.L_x_1) ;  /* 0x00000000007c0947 */ /* 0x000fea0003800000 */
[----:B------:R-:W-:-:S13]  /*00d0*/  ELECT P0, URZ, PT ;  /* 0x0000000000ff782f */ /* 0x000fda0003800000 */
[----:B------:R-:W-:Y:S05]  /*00e0*/  @!P0 BRA `(.L_x_2) ;  /* 0x0000000000848947 */ /* 0x000fea0003800000 */
[----:B------:R-:W-:Y:S01]  /*00f0*/  UMOV UR5, 0x4 ;  /* 0x0000000400057882 */ /* 0x000fe20000000000 */
[----:B------:R-:W-:Y:S02]  /*0100*/  IMAD.MOV.U32 R5, RZ, RZ, 0x1 ;  /* 0x00000001ff057424 */ /* 0x000fe400078e00ff */
[----:B------:R-:W-:Y:S02]  /*0110*/  IMAD.MOV.U32 R3, RZ, RZ, 0xf ;  /* 0x0000000fff037424 */ /* 0x000fe400078e00ff */
[----:B------:R-:W-:Y:S04]  /*0120*/  DEPBAR.LE SB2, 0x36 ;  /* 0x0000ad800000791a */ /* 0x000fe80000000000 */
[----:B------:R-:W2:Y:S02]  /*0130*/  UTCATOMSWS.FIND_AND_SET.ALIGN UP0, UR5, UR5 ;  /* 0x00000005000575e3 */ /* 0x000ea40008000800 */
[----:B--2---:R-:W-:-:S04]  /*0140*/  PLOP3.LUT P0, PT, PT, PT, UP0, 0x80, 0x8 ;  /* 0x000000000008781c */ /* 0x004fc80003f0f008 */
[----:B------:R-:W-:-:S04]  /*0150*/  SEL R2, RZ, 0xffffffff, !P0 ;  /* 0xffffffffff027807 */ /* 0x000fc80004000000 */
[----:B------:R-:W-:Y:S01]  /*0160*/  ISETP.NE.AND P0, PT, R2, RZ, PT ;  /* 0x000000ff0200720c */ /* 0x000fe20003f05270 */
[----:B------:R-:W-:-:S12]  /*0170*/  IMAD.U32 R2, RZ, RZ, UR5 ;  /* 0x00000005ff027e24 */ /* 0x000fd8000f8e00ff */
[----:B------:R-:W-:Y:S05]  /*0180*/  @P0 BRA `(.L_x_3) ;  /* 0x0000000000240947 */ /* 0x000fea0003800000 */
.L_x_4:
[----:B------:R-:W-:Y:S05]  /*0190*/  NANOSLEEP 0x64 ;  /* 0x000000640000795d */ /* 0x000fea0003800000 */
[----:B------:R-:W-:-:S05]  /*01a0*/  UMOV UR5, 0x4 ;  /* 0x0000000400057882 */ /* 0x000fca0000000000 */
[----:B------:R-:W-:Y:S04]  /*01b0*/  DEPBAR.LE SB2, 0x36 ;  /* 0x0000ad800000791a */ /* 0x000fe80000000000 */
[----:B------:R-:W2:Y:S02]  /*01c0*/  UTCATOMSWS.FIND_AND_SET.ALIGN UP0, UR5, UR5 ;  /* 0x00000005000575e3 */ /* 0x000ea40008000800 */
[----:B--2---:R-:W-:-:S04]  /*01d0*/  PLOP3.LUT P0, PT, PT, PT, UP0, 0x80, 0x8 ;  /* 0x000000000008781c */ /* 0x004fc80003f0f008 */
[----:B------:R-:W-:-:S04]  /*01e0*/  SEL R2, RZ, 0xffffffff, !P0 ;  /* 0xffffffffff027807 */ /* 0x000fc80004000000 */
[----:B------:R-:W-:Y:S01]  /*01f0*/  ISETP.NE.AND P0, PT, R2, RZ, PT ;  /* 0x000000ff0200720c */ /* 0x000fe20003f05270 */
[----:B------:R-:W-:-:S12]  /*0200*/  IMAD.U32 R2, RZ, RZ, UR5 ;  /* 0x00000005ff027e24 */ /* 0x000fd8000f8e00ff */
[----:B------:R-:W-:Y:S05]  /*0210*/  @!P0 BRA `(.L_x_4) ;  /* 0xfffffffc00dc8947 */ /* 0x000fea000383ffff */
.L_x_3:
[C---:B------:R-:W-:Y:S01]  /*0220*/  VIADD R4, R2.reuse, 0x10 ;  /* 0x0000001002047836 */ /* 0x040fe20000000000 */
[----:B------:R-:W-:Y:S01]  /*0230*/  UMOV UR5, 0x50 ;  /* 0x0000005000057882 */ /* 0x000fe20000000000 */
[----:B------:R-:W-:Y:S01]  /*0240*/  SHF.L.U32 R3, R3, R2, RZ ;  /* 0x0000000203037219 */ /* 0x000fe200000006ff */
[----:B------:R-:W-:Y:S01]  /*0250*/  ULEA UR5, UR6, UR5, 0x18 ;  /* 0x0000000506057291 */ /* 0x000fe2000f8ec0ff */
[----:B------:R-:W-:Y:S01]  /*0260*/  IMAD.SHL.U32 R2, R2, 0x20, RZ ;  /* 0x0000002002027824 */ /* 0x000fe200078e00ff */
[----:B------:R-:W-:-:S04]  /*0270*/  SHF.L.U32 R4, R5, R4, RZ ;  /* 0x0000000405047219 */ /* 0x000fc800000006ff */
[----:B------:R-:W-:-:S05]  /*0280*/  LOP3.LUT R3, R4, R3, RZ, 0xfc, !PT ;  /* 0x0000000304037212 */ /* 0x000fca00078efcff */
[----:B------:R2:W-:Y:S04]  /*0290*/  ATOMS.OR RZ, [UR5], R3 ;  /* 0x00000003ffff798c */ /* 0x0005e8000b000005 */
[----:B------:R2:W-:Y:S01]  /*02a0*/  STS [UR4], R2 ;  /* 0x00000002ff007988 */ /* 0x0005e20008000804 */
[----:B------:R-:W-:Y:S05]  /*02b0*/  BRA `(.L_x_2) ;  /* 0x0000000000107947 */ /* 0x000fea0003800000 */
.L_x_1:
[----:B------:R-:W-:Y:S01]  /*02c0*/  IMAD.MOV.U32 R3, RZ, RZ, -0x1 ;  /* 0xffffffffff037424 */ /* 0x000fe200078e00ff */
[----:B------:R-:W-:-:S04]  /*02d0*/  MOV R2, 0x300 ;  /* 0x0000030000027802 */ /* 0x000fc80000000f00 */
[----:B------:R2:W-:Y:S03]  /*02e0*/  STS [UR4], R3 ;  /* 0x00000003ff007988 */ /* 0x0005e60008000804 */
[----:B-12---:R-:W-:Y:S05]  /*02f0*/  CALL.REL.NOINC `($__internal_1_$__cuda_sm10x_tcgen05_guardrail_trap_phase_invalid_during_alloc) ;  /* 0x0000002c00187944 */ /* 0x006fea0003c00000 */
.L_x_2:
[----:B------:R-:W-:Y:S05]  /*0300*/  WARPSYNC.ALL ;  /* 0x0000000000007948 */ /* 0x000fea0003800000 */
[----:B------:R-:W-:Y:S01]  /*0310*/  NOP ;  /* 0x0000000000007918 */ /* 0x000fe20000000000 */
.L_x_0:
[----:B------:R-:W3:Y:S08]  /*0320*/  S2UR UR4, SR_CgaCtaId ;  /* 0x00000000000479c3 */ /* 0x000ef00000008800 */
[----:B------:R-:W-:Y:S01]  /*0330*/  BAR.SYNC.DEFER_BLOCKING 0x0 ;  /* 0x0000000000007b1d */ /* 0x000fe20000010000 */
[----:B------:R-:W-:-:S05]  /*0340*/  LOP3.LUT R68, R0, 0xff, RZ, 0xc0, !PT ;  /* 0x000000ff00447812 */ /* 0x000fca00078ec0ff */
[----:B------:R-:W-:Y:S02]  /*0350*/  UMOV UR9, 0x400 ;  /* 0x0000040000097882 */ /* 0x000fe40000000000 */
[----:B------:R-:W4:Y:S08]  /*0360*/  LDC R4, c[0x0][0x398] ;  /* 0x0000e600ff047b82 */ /* 0x000f300000000800 */
[----:B------:R-:W5:Y:S01]  /*0370*/  LDC R10, c[0x0][0x3a0] ;  /* 0x0000e800ff0a7b82 */ /* 0x000f620000000800 */
[----:B---3--:R-:W-:-:S07]  /*0380*/  ULEA UR9, UR4, UR9, 0x18 ;  /* 0x0000000904097291 */ /* 0x008fce000f8ec0ff */
[----:B------:R-:W3:Y:S02]  /*0390*/  S2UR UR15, SR_CTAID.Y ;  /* 0x00000000000f79c3 */ /* 0x000ee40000002600 */
[----:B--2---:R-:W2:Y:S06]  /*03a0*/  LDS R3, [UR9] ;  /* 0x00000009ff037984 */ /* 0x004eac0008000800 */
[----:B------:R-:W-:Y:S06]  /*03b0*/  BAR.SYNC.DEFER_BLOCKING 0x0 ;  /* 0x0000000000007b1d */ /* 0x000fec0000010000 */
[----:B------:R-:W-:Y:S05]  /*03c0*/  @P2 BRA `(.L_x_5) ;  /* 0x0000000000182947 */ /* 0x000fea0003800000 */
[----:B------:R-:W-:Y:S01]  /*03d0*/  ELECT P0, URZ, PT ;  /* 0x0000000000ff782f */ /* 0x000fe20003800000 */
[----:B------:R-:W-:Y:S01]  /*03e0*/  IMAD.MOV.U32 R2, RZ, RZ, 0x1 ;  /* 0x00000001ff027424 */ /* 0x000fe200078e00ff */
[----:B------:R-:W-:Y:S01]  /*03f0*/  UMOV UR5, 0x40 ;  /* 0x0000004000057882 */ /* 0x000fe20000000000 */
[----:B------:R-:W-:Y:S01]  /*0400*/  UVIRTCOUNT.DEALLOC.SMPOOL 0x80 ;  /* 0x000000800000784c */ /* 0x000fe20000000000 */
[----:B------:R-:W-:-:S09]  /*0410*/  ULEA UR5, UR4, UR5, 0x18 ;  /* 0x0000000504057291 */ /* 0x000fd2000f8ec0ff */
[----:B------:R5:W-:Y:S03]  /*0420*/  @P0 STS.U8 [UR5], R2 ;  /* 0x00000002ff000988 */ /* 0x000be60008000005 */
.L_x_5:
[----:B------:R-:W5:Y:S01]  /*0430*/  S2UR UR4, SR_CTAID.Z ;  /* 0x00000000000479c3 */ /* 0x000f620000002700 */
[----:B------:R-:W4:Y:S01]  /*0440*/  LDCU UR5, c[0x0][0x370] ;  /* 0x00006e00ff0577ac */ /* 0x000f220008000800 */
[----:B------:R-:W-:Y:S01]  /*0450*/  ISETP.GE.U32.AND P0, PT, R68, 0x20, PT ;  /* 0x000000204400780c */ /* 0x000fe20003f06070 */
[----:B----4-:R-:W-:Y:S01]  /*0460*/  VIADD R4, R4, 0xffffffff ;  /* 0xffffffff04047836 */ /* 0x010fe20000000000 */
[C---:B------:R-:W-:Y:S01]  /*0470*/  ISETP.NE.U32.AND P3, PT, R68.reuse, RZ, PT ;  /* 0x000000ff4400720c */ /* 0x040fe20003f65070 */
[----:B------:R-:W5:Y:S01]  /*0480*/  LDCU UR6, c[0x0][0x374] ;  /* 0x00006e80ff0677ac */ /* 0x000f620008000800 */
[----:B------:R-:W-:Y:S01]  /*0490*/  LEA R11, R68, UR9, 0x2 ;  /* 0x00000009440b7c11 */ /* 0x000fe2000f8e10ff */
[----:B-----5:R-:W-:Y:S01]  /*04a0*/  VIADD R12, R10, 0xffffffff ;  /* 0xffffffff0a0c7836 */ /* 0x020fe20000000000 */
[----:B------:R-:W4:Y:S01]  /*04b0*/  S2UR UR16, SR_CTAID.X ;  /* 0x00000000001079c3 */ /* 0x000f220000002500 */
[----:B------:R-:W5:Y:S01]  /*04c0*/  LDCU.64 UR10, c[0x0][0x3c0] ;  /* 0x00007800ff0a77ac */ /* 0x000f620008000a00 */
[----:B--2---:R-:W-:Y:S01]  /*04d0*/  R2UR UR8, R3 ;  /* 0x00000000030872ca */ /* 0x004fe200000e0000 */
[----:B------:R-:W-:Y:S04]  /*04e0*/  BSSY.RECONVERGENT B0, `(.L_x_6) ;  /* 0x0000011000007945 */ /* 0x000fe80003800200 */
[----:B------:R2:W-:Y:S01]  /*04f0*/  @!P0 STS [R11], RZ ;  /* 0x000000ff0b008388 */ /* 0x0005e20000000800 */
[----:B------:R-:W-:-:S03]  /*0500*/  NOP ;  /* 0x0000000000007918 */ /* 0x000fc60000000000 */
[----:B------:R2:W-:Y:S01]  /*0510*/  @!P3 STS [UR9+0x24], R4 ;  /* 0x00002404ff00b988 */ /* 0x0005e20008000809 */
[----:B---3--:R-:W-:-:S03]  /*0520*/  UIMAD UR4, UR4, UR6, UR15 ;  /* 0x00000006040472a4 */ /* 0x008fc6000f8e020f */
[----:B------:R2:W-:Y:S01]  /*0530*/  @!P3 STS [UR9+0x20], R12 ;  /* 0x0000200cff00b988 */ /* 0x0005e20008000809 */
[----:B----4-:R-:W-:-:S04]  /*0540*/  UIMAD UR4, UR4, UR5, UR16 ;  /* 0x00000005040472a4 */ /* 0x010fc8000f8e0210 */
[----:B------:R-:W-:-:S04]  /*0550*/  UIMAD UR4, UR4, 0x180, URZ ;  /* 0x00000180040478a4 */ /* 0x000fc8000f8e02ff */
[----:B-----5:R-:W-:-:S04]  /*0560*/  UIADD3 UR6, UP0, UPT, UR4, UR10, URZ ;  /* 0x0000000a04067290 */ /* 0x020fc8000ff1e0ff */
[----:B------:R-:W-:Y:S01]  /*0570*/  ULEA.HI.X.SX32 UR7, UR4, UR11, 0x1, UP0 ;  /* 0x0000000b04077291 */ /* 0x000fe200080f0eff */
[----:B--2---:R-:W-:Y:S11]  /*0580*/  @P3 BRA `(.L_x_7) ;  /* 0x0000000000183947 */ /* 0x004ff60003800000 */
[----:B------:R-:W2:Y:S01]  /*0590*/  LDS R2, [UR9+0x8] ;  /* 0x00000809ff027984 */ /* 0x000ea20008000800 */
[----:B------:R-:W3:Y:S01]  /*05a0*/  LDC.64 R6, c[0x0][0x380] ;  /* 0x0000e000ff067b82 */ /* 0x000ee20000000a00 */
[----:B------:R-:W-:Y:S02]  /*05b0*/  IMAD.MOV.U32 R3, RZ, RZ, 0x70 ;  /* 0x00000070ff037424 */ /* 0x000fe400078e00ff */
[----:B---3--:R3:W-:Y:S03]  /*05c0*/  STS.64 [UR9], R6 ;  /* 0x00000006ff007988 */ /* 0x0087e60008000a09 */
[----:B--2---:R-:W-:-:S05]  /*05d0*/  LOP3.LUT R2, R2, 0x10, R3, 0xd8, !PT ;  /* 0x0000001002027812 */ /* 0x004fca00078ed803 */
[----:B------:R3:W-:Y:S02]  /*05e0*/  STS [UR9+0x8], R2 ;  /* 0x00000802ff007988 */ /* 0x0007e40008000809 */
.L_x_7:
[----:B------:R-:W-:Y:S05]  /*05f0*/  BSYNC.RECONVERGENT B0 ;  /* 0x0000000000007941 */ /* 0x000fea0003800200 */
.L_x_6:
[----:B------:R-:W-:Y:S04]  /*0600*/  BSSY.RECONVERGENT B0, `(.L_x_8) ;  /* 0x000000a000007945 */ /* 0x000fe80003800200 */
[----:B------:R-:W-:Y:S05]  /*0610*/  @P3 BRA `(.L_x_9) ;  /* 0x0000000000203947 */ /* 0x000fea0003800000 */
[----:B---3--:R-:W2:Y:S01]  /*0620*/  LDS R2, [UR9+0x34] ;  /* 0x00003409ff027984 */ /* 0x008ea20008000800 */
[----:B------:R-:W-:Y:S02]  /*0630*/  IMAD.MOV.U32 R3, RZ, RZ, 0x3f000000 ;  /* 0x3f000000ff037424 */ /* 0x000fe400078e00ff */
[----:B------:R-:W-:Y:S01]  /*0640*/  @!P3 IMAD.MOV.U32 R5, RZ, RZ, 0x7f ;  /* 0x0000007fff05b424 */ /* 0x000fe200078e00ff */
[----:B------:R-:W3:Y:S02]  /*0650*/  @!P3 LDS R6, [UR9+0x38] ;  /* 0x00003809ff06b984 */ /* 0x000ee40008000800 */
[----:B--2---:R-:W-:Y:S02]  /*0660*/  LOP3.LUT R2, R2, 0xff000000, R3, 0xb8, !PT ;  /* 0xff00000002027812 */ /* 0x004fe400078eb803 */
[----:B---3--:R-:W-:-:S03]  /*0670*/  @!P3 LOP3.LUT R3, R6, 0xff, R5, 0xb8, !PT ;  /* 0x000000ff0603b812 */ /* 0x008fc600078eb805 */
[----:B------:R2:W-:Y:S04]  /*0680*/  STS [UR9+0x34], R2 ;  /* 0x00003402ff007988 */ /* 0x0005e80008000809 */
[----:B------:R2:W-:Y:S02]  /*0690*/  @!P3 STS [UR9+0x38], R3 ;  /* 0x00003803ff00b988 */ /* 0x0005e40008000809 */
.L_x_9:
[----:B------:R-:W-:Y:S05]  /*06a0*/  BSYNC.RECONVERGENT B0 ;  /* 0x0000000000007941 */ /* 0x000fea0003800200 */
.L_x_8:
[----:B------:R-:W-:Y:S04]  /*06b0*/  BSSY.RECONVERGENT B0, `(.L_x_10) ;  /* 0x000000e000007945 */ /* 0x000fe80003800200 */
[----:B------:R-:W-:Y:S05]  /*06c0*/  @P3 BRA `(.L_x_11) ;  /* 0x0000000000303947 */ /* 0x000fea0003800000 */
[----:B--2---:R-:W2:Y:S01]  /*06d0*/  LDS R3, [UR9+0x34] ;  /* 0x00003409ff037984 */ /* 0x004ea20008000800 */
[----:B------:R-:W4:Y:S03]  /*06e0*/  LDC.64 R8, c[0x0][0x3a8] ;  /* 0x0000ea00ff087b82 */ /* 0x000f260000000a00 */
[----:B---3--:R-:W3:Y:S01]  /*06f0*/  LDS R2, [UR9+0x1c] ;  /* 0x00001c09ff027984 */ /* 0x008ee20008000800 */
[C---:B----4-:R-:W-:Y:S01]  /*0700*/  SHF.L.U64.HI R6, R8.reuse, 0x1, R9 ;  /* 0x0000000108067819 */ /* 0x050fe20000010209 */
[----:B------:R-:W-:-:S03]  /*0710*/  IMAD.SHL.U32 R5, R8, 0x2, RZ ;  /* 0x0000000208057824 */ /* 0x000fc600078e00ff */
[--C-:B------:R-:W-:Y:S02]  /*0720*/  SHF.R.U32.HI R7, RZ, 0x4, R6.reuse ;  /* 0x00000004ff077819 */ /* 0x100fe40000011606 */
[----:B------:R-:W-:-:S05]  /*0730*/  SHF.R.U64 R5, R5, 0x4, R6 ;  /* 0x0000000405057819 */ /* 0x000fca0000001206 */
[----:B------:R4:W-:Y:S01]  /*0740*/  STS [UR9+0xc], R5 ;  /* 0x00000c05ff007988 */ /* 0x0009e20008000809 */
[----:B--2---:R-:W-:Y:S02]  /*0750*/  LOP3.LUT R3, R3, 0x7, RZ, 0xb8, !PT ;  /* 0x0000000703037812 */ /* 0x004fe400078eb8ff */
[----:B---3--:R-:W-:-:S03]  /*0760*/  LOP3.LUT R2, R2, 0xf, R7, 0xb8, !PT ;  /* 0x0000000f02027812 */ /* 0x008fc600078eb807 */
[----:B------:R4:W-:Y:S04]  /*0770*/  STS [UR9+0x34], R3 ;  /* 0x00003403ff007988 */ /* 0x0009e80008000809 */
[----:B------:R4:W-:Y:S02]  /*0780*/  STS [UR9+0x1c], R2 ;  /* 0x00001c02ff007988 */ /* 0x0009e40008000809 */
.L_x_11:
[----:B------:R-:W-:Y:S05]  /*0790*/  BSYNC.RECONVERGENT B0 ;  /* 0x0000000000007941 */ /* 0x000fea0003800200 */
.L_x_10:
[----:B------:R-:W-:Y:S04]  /*07a0*/  BSSY.RECONVERGENT B1, `(.L_x_12) ;  /* 0x000001a000017945 */ /* 0x000fe80003800200 */
[----:B------:R-:W-:Y:S04]  /*07b0*/  BSSY.RELIABLE B0, `(.L_x_13) ;  /* 0x0000015000007945 */ /* 0x000fe80003800100 */
[----:B------:R-:W-:Y:S05]  /*07c0*/  @P3 BRA `(.L_x_14) ;  /* 0x0000000000203947 */ /* 0x000fea0003800000 */
[----:B--234-:R-:W2:Y:S02]  /*07d0*/  LDS R2, [UR9+0x34] ;  /* 0x00003409ff027984 */ /* 0x01cea40008000800 */
[----:B--2---:R-:W-:-:S05]  /*07e0*/  LOP3.LUT R2, R2, 0x38, RZ, 0xb8, !PT ;  /* 0x0000003802027812 */ /* 0x004fca00078eb8ff */
[----:B------:R2:W-:Y:S01]  /*07f0*/  STS [UR9+0x34], R2 ;  /* 0x00003402ff007988 */ /* 0x0005e20008000809 */
[----:B------:R-:W-:Y:S05]  /*0800*/  @P3 BRA `(.L_x_15) ;  /* 0x0000000000203947 */ /* 0x000fea0003800000 */
[----:B--2---:R-:W2:Y:S01]  /*0810*/  LDS R2, [UR9+0x8] ;  /* 0x00000809ff027984 */ /* 0x004ea20008000800 */
[----:B------:R-:W-:-:S05]  /*0820*/  IMAD.MOV.U32 R3, RZ, RZ, 0x780 ;  /* 0x00000780ff037424 */ /* 0x000fca00078e00ff */
[----:B--2---:R-:W-:-:S05]  /*0830*/  LOP3.LUT R2, R2, 0x500, R3, 0xd8, !PT ;  /* 0x0000050002027812 */ /* 0x004fca00078ed803 */
[----:B------:R5:W-:Y:S02]  /*0840*/  STS [UR9+0x8], R2 ;  /* 0x00000802ff007988 */ /* 0x000be40008000809 */
.L_x_14:
[----:B------:R-:W-:Y:S05]  /*0850*/  @P3 BRA `(.L_x_16) ;  /* 0x0000000000283947 */ /* 0x000fea0003800000 */
[----:B--2345:R-:W2:Y:S02]  /*0860*/  LDS R2, [UR9+0x8] ;  /* 0x00000809ff027984 */ /* 0x03cea40008000800 */
[----:B--2---:R-:W-:-:S05]  /*0870*/  LOP3.LUT R2, R2, 0x1800, RZ, 0xb8, !PT ;  /* 0x0000180002027812 */ /* 0x004fca00078eb8ff */
[----:B------:R3:W-:Y:S02]  /*0880*/  STS [UR9+0x8], R2 ;  /* 0x00000802ff007988 */ /* 0x0007e40008000809 */
.L_x_15:
[----:B------:R-:W-:Y:S05]  /*0890*/  @P3 BREAK.RELIABLE B0 ;  /* 0x0000000000003942 */ /* 0x000fea0003800100 */
[----:B------:R-:W-:Y:S05]  /*08a0*/  @P3 BRA `(.L_x_17) ;  /* 0x0000000000243947 */ /* 0x000fea0003800000 */
[----:B------:R-:W4:Y:S01]  /*08b0*/  LDS R3, [UR9+0x8] ;  /* 0x00000809ff037984 */ /* 0x000f220008000800 */
[----:B--23--:R-:W-:-:S05]  /*08c0*/  IMAD.MOV.U32 R2, RZ, RZ, 0x6000 ;  /* 0x00006000ff027424 */ /* 0x00cfca00078e00ff */
[----:B----4-:R-:W-:-:S04]  /*08d0*/  LOP3.LUT R2, R3, 0x6000, R2, 0xd8, !PT ;  /* 0x0000600003027812 */ /* 0x010fc800078ed802 */
[----:B------:R-:W-:-:S05]  /*08e0*/  LOP3.LUT R2, R2, 0x400000, RZ, 0xb8, !PT ;  /* 0x0040000002027812 */ /* 0x000fca00078eb8ff */
[----:B------:R2:W-:Y:S02]  /*08f0*/  STS [UR9+0x8], R2 ;  /* 0x00000802ff007988 */ /* 0x0005e40008000809 */
.L_x_16:
[----:B------:R-:W-:Y:S05]  /*0900*/  BSYNC.RELIABLE B0 ;  /* 0x0000000000007941 */ /* 0x000fea0003800100 */
.L_x_13:
[----:B--2345:R-:W2:Y:S02]  /*0910*/  @!P3 LDS R2, [UR9+0x8] ;  /* 0x00000809ff02b984 */ /* 0x03cea40008000800 */
[----:B--2---:R-:W-:-:S05]  /*0920*/  @!P3 LOP3.LUT R2, R2, 0x8000, RZ, 0xb8, !PT ;  /* 0x000080000202b812 */ /* 0x004fca00078eb8ff */
[----:B------:R4:W-:Y:S02]  /*0930*/  @!P3 STS [UR9+0x8], R2 ;  /* 0x00000802ff00b988 */ /* 0x0009e40008000809 */
.L_x_17:
[----:B------:R-:W-:Y:S05]  /*0940*/  BSYNC.RECONVERGENT B1 ;  /* 0x0000000000017941 */ /* 0x000fea0003800200 */
.L_x_12:
[----:B------:R-:W-:Y:S05]  /*0950*/  WARPSYNC.ALL ;  /* 0x0000000000007948 */ /* 0x000fea0003800000 */
[----:B------:R-:W-:Y:S01]  /*0960*/  NOP ;  /* 0x0000000000007918 */ /* 0x000fe20000000000 */
[----:B------:R-:W5:Y:S02]  /*0970*/  LDC R5, c[0x0][0x39c] ;  /* 0x0000e700ff057b82 */ /* 0x000f640000000800 */
[----:B-----5:R-:W-:Y:S01]  /*0980*/  VIADD R5, R5, 0xffffffff ;  /* 0xffffffff05057836 */ /* 0x020fe20000000000 */
[----:B------:R-:W-:Y:S06]  /*0990*/  @P0 BRA `(.L_x_18) ;  /* 0x0000000000300947 */ /* 0x000fec0003800000 */
[----:B--234-:R-:W2:Y:S01]  /*09a0*/  S2R R2, SR_LANEID ;  /* 0x0000000000027919 */ /* 0x01cea20000000000 */
[----:B------:R-:W-:Y:S05]  /*09b0*/  WARPSYNC.ALL ;  /* 0x0000000000007948 */ /* 0x000fea0003800000 */
[----:B------:R-:W-:Y:S01]  /*09c0*/  NOP ;  /* 0x0000000000007918 */ /* 0x000fe20000000000 */
[----:B--2---:R-:W-:-:S05]  /*09d0*/  IMAD.SHL.U32 R6, R2, 0x4, RZ ;  /* 0x0000000402067824 */ /* 0x004fca00078e00ff */
[----:B------:R-:W2:Y:S01]  /*09e0*/  LDS R7, [R6+UR9] ;  /* 0x0000000906077984 */ /* 0x000ea20008000800 */
[----:B------:R-:W-:-:S05]  /*09f0*/  IADD3 R2, P1, PT, R6, UR6, RZ ;  /* 0x0000000606027c10 */ /* 0x000fca000ff3e0ff */
[----:B------:R-:W-:-:S05]  /*0a00*/  IMAD.X R3, RZ, RZ, UR7, P1 ;  /* 0x00000007ff037e24 */ /* 0x000fca00088e06ff */
[----:B--2---:R5:W2:Y:S01]  /*0a10*/  ATOMG.E.EXCH.STRONG.GPU PT, RZ, [R2], R7 ;  /* 0x0000000702ff73a8 */ /* 0x004aa200041ee100 */
[----:B------:R-:W-:-:S04]  /*0a20*/  DEPBAR {5,4,3,2,1,0} ;  /* 0x0000003f0000791a */ /* 0x000fc80000000000 */
[----:B------:R-:W3:Y:S02]  /*0a30*/  CCTL.E.C.LDCU.IV.DEEP [UR6] ;  /* 0x0000000006007540 */ /* 0x000ee40009c08000 */
[----:B---3--:R5:W-:Y:S01]  /*0a40*/  UTMACCTL.IV [UR6] ;  /* 0x00000000060079b9 */ /* 0x008be20008000000 */
[----:B------:R-:W-:Y:S01]  /*0a50*/  NOP ;  /* 0x0000000000007918 */ /* 0x000fe20000000000 */
.L_x_18:
[----:B------:R-:W-:Y:S05]  /*0a60*/  @P0 BRA `(.L_x_19) ;  /* 0x00000000000c0947 */ /* 0x000fea0003800000 */
[----:B------:R0:W-:Y:S01]  /*0a70*/  UTMACMDFLUSH ;  /* 0x00000000000079b7 */ /* 0x0001e20000000000 */
[----:B------:R-:W-:Y:S05]  /*0a80*/  @P0 BRA `(.L_x_19) ;  /* 0x0000000000040947 */ /* 0x000fea0003800000 */
[----:B------:R-:W-:-:S04]  /*0a90*/  DEPBAR.LE SB0, 0x0 ;  /* 0x000080000000791a */ /* 0x000fc80000000000 */
.L_x_19:
[----:B------:R-:W-:Y:S05]  /*0aa0*/  WARPSYNC.ALL ;  /* 0x0000000000007948 */ /* 0x000fea0003800000 */
[----:B------:R-:W-:Y:S01]  /*0ab0*/  NOP ;  /* 0x0000000000007918 */ /* 0x000fe20000000000 */
[----:B--2---:R-:W-:Y:S06]  /*0ac0*/  BAR.SYNC.DEFER_BLOCKING 0x0 ;  /* 0x0000000000007b1d */ /* 0x004fec0000010000 */
[----:B------:R-:W-:Y:S02]  /*0ad0*/  BSSY.RECONVERGENT B1, `(.L_x_20) ;  /* 0x000000b000017945 */ /* 0x000fe40003800200 */
[----:B------:R-:W-:Y:S06]  /*0ae0*/  BAR.SYNC.DEFER_BLOCKING 0x0 ;  /* 0x0000000000007b1d */ /* 0x000fec0000010000 */
[----:B------:R2:W-:Y:S01]  /*0af0*/  @!P0 STS [R11], RZ ;  /* 0x000000ff0b008388 */ /* 0x0005e20000000800 */
[----:B------:R-:W-:Y:S01]  /*0b00*/  NOP ;  /* 0x0000000000007918 */ /* 0x000fe20000000000 */
[----:B------:R-:W-:Y:S05]  /*0b10*/  @P3 BRA `(.L_x_21) ;  /* 0x0000000000183947 */ /* 0x000fea0003800000 */
[----:B---345:R-:W3:Y:S01]  /*0b20*/  LDS R2, [UR9+0x8] ;  /* 0x00000809ff027984 */ /* 0x038ee20008000800 */
[----:B------:R-:W4:Y:S01]  /*0b30*/  LDC.64 R6, c[0x0][0x388] ;  /* 0x0000e200ff067b82 */ /* 0x000f220000000a00 */
[----:B------:R-:W-:Y:S02]  /*0b40*/  IMAD.MOV.U32 R3, RZ, RZ, 0x70 ;  /* 0x00000070ff037424 */ /* 0x000fe400078e00ff */
[----:B----4-:R4:W-:Y:S03]  /*0b50*/  STS.64 [UR9], R6 ;  /* 0x00000006ff007988 */ /* 0x0109e60008000a09 */
[----:B---3--:R-:W-:-:S05]  /*0b60*/  LOP3.LUT R2, R2, 0x10, R3, 0xd8, !PT ;  /* 0x0000001002027812 */ /* 0x008fca00078ed803 */
[----:B------:R4:W-:Y:S02]  /*0b70*/  STS [UR9+0x8], R2 ;  /* 0x00000802ff007988 */ /* 0x0009e40008000809 */
.L_x_21:
[----:B-----5:R-:W-:Y:S05]  /*0b80*/  BSYNC.RECONVERGENT B1 ;  /* 0x0000000000017941 */ /* 0x020fea0003800200 */
.L_x_20:
[----:B------:R-:W-:Y:S04]  /*0b90*/  BSSY.RECONVERGENT B1, `(.L_x_22) ;  /* 0x000000a000017945 */ /* 0x000fe80003800200 */
[----:B------:R-:W-:Y:S05]  /*0ba0*/  @P3 BRA `(.L_x_23) ;  /* 0x0000000000203947 */ /* 0x000fea0003800000 */
[----:B---34-:R-:W3:Y:S01]  /*0bb0*/  LDS R2, [UR9+0x34] ;  /* 0x00003409ff027984 */ /* 0x018ee20008000800 */
[----:B------:R-:W-:Y:S02]  /*0bc0*/  IMAD.MOV.U32 R7, RZ, RZ, 0x3f000000 ;  /* 0x3f000000ff077424 */ /* 0x000fe400078e00ff */
[----:B------:R-:W-:Y:S01]  /*0bd0*/  @!P3 IMAD.MOV.U32 R6, RZ, RZ, 0x7f ;  /* 0x0000007fff06b424 */ /* 0x000fe200078e00ff */
[----:B------:R-:W4:Y:S02]  /*0be0*/  @!P3 LDS R3, [UR9+0x38] ;  /* 0x00003809ff03b984 */ /* 0x000f240008000800 */
[----:B---3--:R-:W-:Y:S02]  /*0bf0*/  LOP3.LUT R2, R2, 0xff000000, R7, 0xb8, !PT ;  /* 0xff00000002027812 */ /* 0x008fe400078eb807 */
[----:B----4-:R-:W-:-:S03]  /*0c00*/  @!P3 LOP3.LUT R3, R3, 0xff, R6, 0xb8, !PT ;  /* 0x000000ff0303b812 */ /* 0x010fc600078eb806 */
[----:B------:R5:W-:Y:S04]  /*0c10*/  STS [UR9+0x34], R2 ;  /* 0x00003402ff007988 */ /* 0x000be80008000809 */
[----:B------:R5:W-:Y:S02]  /*0c20*/  @!P3 STS [UR9+0x38], R3 ;  /* 0x00003803ff00b988 */ /* 0x000be40008000809 */
.L_x_23:
[----:B------:R-:W-:Y:S05]  /*0c30*/  BSYNC.RECONVERGENT B1 ;  /* 0x0000000000017941 */ /* 0x000fea0003800200 */
.L_x_22:
[----:B------:R-:W-:Y:S04]  /*0c40*/  BSSY.RECONVERGENT B1, `(.L_x_24) ;  /* 0x0000004000017945 */ /* 0x000fe80003800200 */
[----:B------:R-:W-:Y:S05]  /*0c50*/  @P3 BRA `(.L_x_25) ;  /* 0x0000000000083947 */ /* 0x000fea0003800000 */
[----:B------:R2:W-:Y:S04]  /*0c60*/  STS [UR9+0x24], R12 ;  /* 0x0000240cff007988 */ /* 0x0005e80008000809 */
[----:B------:R2:W-:Y:S02]  /*0c70*/  STS [UR9+0x20], R5 ;  /* 0x00002005ff007988 */ /* 0x0005e40008000809 */
.L_x_25:
[----:B------:R-:W-:Y:S05]  /*0c80*/  BSYNC.RECONVERGENT B1 ;  /* 0x0000000000017941 */ /* 0x000fea0003800200 */
.L_x_24:
[----:B------:R-:W-:Y:S04]  /*0c90*/  BSSY.RECONVERGENT B1, `(.L_x_26) ;  /* 0x000000e000017945 */ /* 0x000fe80003800200 */
[----:B------:R-:W-:Y:S05]  /*0ca0*/  @P3 BRA `(.L_x_27) ;  /* 0x0000000000303947 */ /* 0x000fea0003800000 */
[----:B-----5:R-:W5:Y:S01]  /*0cb0*/  LDS R3, [UR9+0x34] ;  /* 0x00003409ff037984 */ /* 0x020f620008000800 */
[----:B----4-:R-:W4:Y:S03]  /*0cc0*/  LDC.64 R6, c[0x0][0x3b0] ;  /* 0x0000ec00ff067b82 */ /* 0x010f260000000a00 */
[----:B---3--:R-:W3:Y:S01]  /*0cd0*/  LDS R2, [UR9+0x1c] ;  /* 0x00001c09ff027984 */ /* 0x008ee20008000800 */
[C---:B----4-:R-:W-:Y:S01]  /*0ce0*/  SHF.L.U64.HI R7, R6.reuse, 0x1, R7 ;  /* 0x0000000106077819 */ /* 0x050fe20000010207 */
[----:B------:R-:W-:-:S03]  /*0cf0*/  IMAD.SHL.U32 R6, R6, 0x2, RZ ;  /* 0x0000000206067824 */ /* 0x000fc600078e00ff */
[--C-:B------:R-:W-:Y:S02]  /*0d00*/  SHF.R.U32.HI R9, RZ, 0x4, R7.reuse ;  /* 0x00000004ff097819 */ /* 0x100fe40000011607 */
[----:B------:R-:W-:-:S05]  /*0d10*/  SHF.R.U64 R6, R6, 0x4, R7 ;  /* 0x0000000406067819 */ /* 0x000fca0000001207 */
[----:B------:R4:W-:Y:S01]  /*0d20*/  STS [UR9+0xc], R6 ;  /* 0x00000c06ff007988 */ /* 0x0009e20008000809 */
[----:B-----5:R-:W-:Y:S02]  /*0d30*/  LOP3.LUT R3, R3, 0x7, RZ, 0xb8, !PT ;  /* 0x0000000703037812 */ /* 0x020fe400078eb8ff */
[----:B---3--:R-:W-:-:S03]  /*0d40*/  LOP3.LUT R2, R2, 0xf, R9, 0xb8, !PT ;  /* 0x0000000f02027812 */ /* 0x008fc600078eb809 */
[----:B------:R4:W-:Y:S04]  /*0d50*/  STS [UR9+0x34], R3 ;  /* 0x00003403ff007988 */ /* 0x0009e80008000809 */
[----:B------:R4:W-:Y:S02]  /*0d60*/  STS [UR9+0x1c], R2 ;  /* 0x00001c02ff007988 */ /* 0x0009e40008000809 */
.L_x_27:
[----:B------:R-:W-:Y:S05]  /*0d70*/  BSYNC.RECONVERGENT B1 ;  /* 0x0000000000017941 */ /* 0x000fea0003800200 */
.L_x_26:
[----:B------:R-:W-:Y:S04]  /*0d80*/  BSSY.RECONVERGENT B2, `(.L_x_28) ;  /* 0x000001a000027945 */ /* 0x000fe80003800200 */
[----:B------:R-:W-:Y:S04]  /*0d90*/  BSSY.RELIABLE B1, `(.L_x_29) ;  /* 0x0000015000017945 */ /* 0x000fe80003800100 */
[----:B------:R-:W-:Y:S05]  /*0da0*/  @P3 BRA `(.L_x_30) ;  /* 0x0000000000203947 */ /* 0x000fea0003800000 */
[----:B---345:R-:W3:Y:S02]  /*0db0*/  LDS R2, [UR9+0x34] ;  /* 0x00003409ff027984 */ /* 0x038ee40008000800 */
[----:B---3--:R-:W-:-:S05]  /*0dc0*/  LOP3.LUT R2, R2, 0x38, RZ, 0xb8, !PT ;  /* 0x0000003802027812 */ /* 0x008fca00078eb8ff */
[----:B------:R3:W-:Y:S01]  /*0dd0*/  STS [UR9+0x34], R2 ;  /* 0x00003402ff007988 */ /* 0x0007e20008000809 */
[----:B------:R-:W-:Y:S05]  /*0de0*/  @P3 BRA `(.L_x_31) ;  /* 0x0000000000203947 */ /* 0x000fea0003800000 */
[----:B---3--:R-:W3:Y:S01]  /*0df0*/  LDS R2, [UR9+0x8] ;  /* 0x00000809ff027984 */ /* 0x008ee20008000800 */
[----:B------:R-:W-:-:S05]  /*0e00*/  IMAD.MOV.U32 R3, RZ, RZ, 0x780 ;  /* 0x00000780ff037424 */ /* 0x000fca00078e00ff */
[----:B---3--:R-:W-:-:S05]  /*0e10*/  LOP3.LUT R2, R2, 0x500, R3, 0xd8, !PT ;  /* 0x0000050002027812 */ /* 0x008fca00078ed803 */
[----:B------:R3:W-:Y:S02]  /*0e20*/  STS [UR9+0x8], R2 ;  /* 0x00000802ff007988 */ /* 0x0007e40008000809 */
.L_x_30:
[----:B------:R-:W-:Y:S05]  /*0e30*/  @P3 BRA `(.L_x_32) ;  /* 0x0000000000283947 */ /* 0x000fea0003800000 */
[----:B---345:R-:W3:Y:S02]  /*0e40*/  LDS R2, [UR9+0x8] ;  /* 0x00000809ff027984 */ /* 0x038ee40008000800 */
[----:B---3--:R-:W-:-:S05]  /*0e50*/  LOP3.LUT R2, R2, 0x1800, RZ, 0xb8, !PT ;  /* 0x0000180002027812 */ /* 0x008fca00078eb8ff */
[----:B------:R4:W-:Y:S02]  /*0e60*/  STS [UR9+0x8], R2 ;  /* 0x00000802ff007988 */ /* 0x0009e40008000809 */
.L_x_31:
[----:B------:R-:W-:Y:S05]  /*0e70*/  @P3 BREAK.RELIABLE B1 ;  /* 0x0000000000013942 */ /* 0x000fea0003800100 */
[----:B------:R-:W-:Y:S05]  /*0e80*/  @P3 BRA `(.L_x_33) ;  /* 0x0000000000243947 */ /* 0x000fea0003800000 */
[----:B---34-:R-:W3:Y:S01]  /*0e90*/  LDS R2, [UR9+0x8] ;  /* 0x00000809ff027984 */ /* 0x018ee20008000800 */
[----:B------:R-:W-:-:S05]  /*0ea0*/  IMAD.MOV.U32 R3, RZ, RZ, 0x6000 ;  /* 0x00006000ff037424 */ /* 0x000fca00078e00ff */
[----:B---3--:R-:W-:-:S04]  /*0eb0*/  LOP3.LUT R2, R2, 0x6000, R3, 0xd8, !PT ;  /* 0x0000600002027812 */ /* 0x008fc800078ed803 */
[----:B------:R-:W-:-:S05]  /*0ec0*/  LOP3.LUT R2, R2, 0x400000, RZ, 0xb8, !PT ;  /* 0x0040000002027812 */ /* 0x000fca00078eb8ff */
[----:B------:R3:W-:Y:S02]  /*0ed0*/  STS [UR9+0x8], R2 ;  /* 0x00000802ff007988 */ /* 0x0007e40008000809 */
.L_x_32:
[----:B------:R-:W-:Y:S05]  /*0ee0*/  BSYNC.RELIABLE B1 ;  /* 0x0000000000017941 */ /* 0x000fea0003800100 */
.L_x_29:
[----:B---345:R-:W3:Y:S02]  /*0ef0*/  @!P3 LDS R2, [UR9+0x8] ;  /* 0x00000809ff02b984 */ /* 0x038ee40008000800 */
[----:B---3--:R-:W-:-:S05]  /*0f00*/  @!P3 LOP3.LUT R2, R2, 0x8000, RZ, 0xb8, !PT ;  /* 0x000080000202b812 */ /* 0x008fca00078eb8ff */
[----:B------:R5:W-:Y:S02]  /*0f10*/  @!P3 STS [UR9+0x8], R2 ;  /* 0x00000802ff00b988 */ /* 0x000be40008000809 */
.L_x_33:
[----:B------:R-:W-:Y:S05]  /*0f20*/  BSYNC.RECONVERGENT B2 ;  /* 0x0000000000027941 */ /* 0x000fea0003800200 */
.L_x_28:
[----:B------:R-:W-:Y:S05]  /*0f30*/  WARPSYNC.ALL ;  /* 0x0000000000007948 */ /* 0x000fea0003800000 */
[----:B------:R-:W-:Y:S01]  /*0f40*/  NOP ;  /* 0x0000000000007918 */ /* 0x000fe20000000000 */
[----:B------:R-:W-:-:S04]  /*0f50*/  UIADD3 UR5, UPT, UPT, UR4, 0x80, URZ ;  /* 0x0000008004057890 */ /* 0x000fc8000fffe0ff */
[----:B------:R-:W-:-:S04]  /*0f60*/  UIADD3 UR44, UP0, UPT, UR5, UR10, URZ ;  /* 0x0000000a052c7290 */ /* 0x000fc8000ff1e0ff */
[----:B------:R-:W-:Y:S01]  /*0f70*/  ULEA.HI.X.SX32 UR45, UR5, UR11, 0x1, UP0 ;  /* 0x0000000b052d7291 */ /* 0x000fe200080f0eff */
[----:B------:R-:W-:Y:S11]  /*0f80*/  @P0 BRA `(.L_x_34) ;  /* 0x0000000000300947 */ /* 0x000ff60003800000 */
[----:B---345:R-:W3:Y:S01]  /*0f90*/  S2R R2, SR_LANEID ;  /* 0x0000000000027919 */ /* 0x038ee20000000000 */
[----:B------:R-:W-:Y:S05]  /*0fa0*/  WARPSYNC.ALL ;  /* 0x0000000000007948 */ /* 0x000fea0003800000 */
[----:B------:R-:W-:Y:S01]  /*0fb0*/  NOP ;  /* 0x0000000000007918 */ /* 0x000fe20000000000 */
[----:B---3--:R-:W-:-:S05]  /*0fc0*/  IMAD.SHL.U32 R6, R2, 0x4, RZ ;  /* 0x0000000402067824 */ /* 0x008fca00078e00ff */
[----:B------:R-:W3:Y:S01]  /*0fd0*/  LDS R7, [R6+UR9] ;  /* 0x0000000906077984 */ /* 0x000ee20008000800 */
[----:B------:R-:W-:-:S05]  /*0fe0*/  IADD3 R2, P1, PT, R6, UR44, RZ ;  /* 0x0000002c06027c10 */ /* 0x000fca000ff3e0ff */
[----:B------:R-:W-:-:S05]  /*0ff0*/  IMAD.X R3, RZ, RZ, UR45, P1 ;  /* 0x0000002dff037e24 */ /* 0x000fca00088e06ff */
[----:B---3--:R3:W4:Y:S01]  /*1000*/  ATOMG.E.EXCH.STRONG.GPU PT, RZ, [R2], R7 ;  /* 0x0000000702ff73a8 */ /* 0x00872200041ee100 */
[----:B------:R-:W-:-:S04]  /*1010*/  DEPBAR {5,4,3,2,1,0} ;  /* 0x0000003f0000791a */ /* 0x000fc80000000000 */
[----:B------:R-:W5:Y:S02]  /*1020*/  CCTL.E.C.LDCU.IV.DEEP [UR44] ;  /* 0x000000002c007540 */ /* 0x000f640009c08000 */
[----:B-----5:R3:W-:Y:S01]  /*1030*/  UTMACCTL.IV [UR44] ;  /* 0x000000002c0079b9 */ /* 0x0207e20008000000 */
[----:B------:R-:W-:Y:S01]  /*1040*/  NOP ;  /* 0x0000000000007918 */ /* 0x000fe20000000000 */
.L_x_34:
[----:B------:R-:W-:Y:S05]  /*1050*/  @P0 BRA `(.L_x_35) ;  /* 0x00000000000c0947 */ /* 0x000fea0003800000 */
[----:B------:R0:W-:Y:S01]  /*1060*/  UTMACMDFLUSH ;  /* 0x00000000000079b7 */ /* 0x0001e20000000000 */
[----:B------:R-:W-:Y:S05]  /*1070*/  @P0 BRA `(.L_x_35) ;  /* 0x0000000000040947 */ /* 0x000fea0003800000 */
[----:B------:R-:W-:-:S04]  /*1080*/  DEPBAR.LE SB0, 0x0 ;  /* 0x000080000000791a */ /* 0x000fc80000000000 */
.L_x_35:
[----:B------:R-:W-:Y:S05]  /*1090*/  WARPSYNC.ALL ;  /* 0x0000000000007948 */ /* 0x000fea0003800000 */
[----:B------:R-:W-:Y:S01]  /*10a0*/  NOP ;  /* 0x0000000000007918 */ /* 0x000fe20000000000 */
[----:B----4-:R-:W-:Y:S06]  /*10b0*/  BAR.SYNC.DEFER_BLOCKING 0x0 ;  /* 0x0000000000007b1d */ /* 0x010fec0000010000 */
[----:B------:R-:W-:Y:S02]  /*10c0*/  BSSY.RECONVERGENT B2, `(.L_x_36) ;  /* 0x000000b000027945 */ /* 0x000fe40003800200 */
[----:B------:R-:W-:Y:S06]  /*10d0*/  BAR.SYNC.DEFER_BLOCKING 0x0 ;  /* 0x0000000000007b1d */ /* 0x000fec0000010000 */
[----:B------:R4:W-:Y:S01]  /*10e0*/  @!P0 STS [R11], RZ ;  /* 0x000000ff0b008388 */ /* 0x0009e20000000800 */
[----:B------:R-:W-:Y:S01]  /*10f0*/  NOP ;  /* 0x0000000000007918 */ /* 0x000fe20000000000 */
[----:B------:R-:W-:Y:S05]  /*1100*/  @P3 BRA `(.L_x_37) ;  /* 0x0000000000183947 */ /* 0x000fea0003800000 */
[----:B---3-5:R-:W3:Y:S01]  /*1110*/  LDS R2, [UR9+0x8] ;  /* 0x00000809ff027984 */ /* 0x028ee20008000800 */
[----:B------:R-:W5:Y:S01]  /*1120*/  LDC.64 R6, c[0x0][0x390] ;  /* 0x0000e400ff067b82 */ /* 0x000f620000000a00 */
[----:B------:R-:W-:Y:S02]  /*1130*/  IMAD.MOV.U32 R3, RZ, RZ, 0x70 ;  /* 0x00000070ff037424 */ /* 0x000fe400078e00ff */
[----:B-----5:R5:W-:Y:S03]  /*1140*/  STS.64 [UR9], R6 ;  /* 0x00000006ff007988 */ /* 0x020be60008000a09 */
[----:B---3--:R-:W-:-:S05]  /*1150*/  LOP3.LUT R2, R2, 0x10, R3, 0xd8, !PT ;  /* 0x0000001002027812 */ /* 0x008fca00078ed803 */
[----:B------:R5:W-:Y:S02]  /*1160*/  STS [UR9+0x8], R2 ;  /* 0x00000802ff007988 */ /* 0x000be40008000809 */
.L_x_37:
[----:B---3--:R-:W-:Y:S05]  /*1170*/  BSYNC.RECONVERGENT B2 ;  /* 0x0000000000027941 */ /* 0x008fea0003800200 */
.L_x_36:
[----:B------:R-:W-:Y:S04]  /*1180*/  BSSY.RECONVERGENT B3, `(.L_x_38) ;  /* 0x0000011000037945 */ /* 0x000fe80003800200 */
[----:B------:R-:W-:Y:S04]  /*1190*/  BSSY.RELIABLE B2, `(.L_x_39) ;  /* 0x000000e000027945 */ /* 0x000fe80003800100 */
[----:B------:R-:W-:Y:S05]  /*11a0*/  @P3 BRA `(.L_x_40) ;  /* 0x0000000000243947 */ /* 0x000fea0003800000 */
[----:B-----5:R-:W3:Y:S01]  /*11b0*/  LDS R2, [UR9+0x34] ;  /* 0x00003409ff027984 */ /* 0x020ee20008000800 */
[----:B------:R-:W-:-:S05]  /*11c0*/  IMAD.MOV.U32 R3, RZ, RZ, 0x3f000000 ;  /* 0x3f000000ff037424 */ /* 0x000fca00078e00ff */
[----:B---3--:R-:W-:-:S05]  /*11d0*/  LOP3.LUT R2, R2, 0xff000000, R3, 0xb8, !PT ;  /* 0xff00000002027812 */ /* 0x008fca00078eb803 */
[----:B------:R3:W-:Y:S01]  /*11e0*/  STS [UR9+0x34], R2 ;  /* 0x00003402ff007988 */ /* 0x0007e20008000809 */
[----:B------:R-:W-:Y:S05]  /*11f0*/  @P3 BRA `(.L_x_41) ;  /* 0x00000000001c3947 */ /* 0x000fea0003800000 */
[----:B---3--:R-:W3:Y:S01]  /*1200*/  LDS R2, [UR9+0x38] ;  /* 0x00003809ff027984 */ /* 0x008ee20008000800 */
[----:B------:R-:W-:-:S05]  /*1210*/  IMAD.MOV.U32 R3, RZ, RZ, 0x7f ;  /* 0x0000007fff037424 */ /* 0x000fca00078e00ff */
[----:B---3--:R-:W-:-:S05]  /*1220*/  LOP3.LUT R2, R2, 0xff, R3, 0xb8, !PT ;  /* 0x000000ff02027812 */ /* 0x008fca00078eb803 */
[----:B------:R3:W-:Y:S02]  /*1230*/  STS [UR9+0x38], R2 ;  /* 0x00003802ff007988 */ /* 0x0007e40008000809 */
.L_x_40:
[----:B------:R-:W-:Y:S05]  /*1240*/  @P3 BREAK.RELIABLE B2 ;  /* 0x0000000000023942 */ /* 0x000fea0003800100 */
[----:B------:R-:W-:Y:S05]  /*1250*/  @P3 BRA `(.L_x_42) ;  /* 0x00000000000c3947 */ /* 0x000fea0003800000 */
[----:B------:R2:W-:Y:S02]  /*1260*/  STS [UR9+0x20], R5 ;  /* 0x00002005ff007988 */ /* 0x0005e40008000809 */
.L_x_41:
[----:B------:R-:W-:Y:S05]  /*1270*/  BSYNC.RELIABLE B2 ;  /* 0x0000000000027941 */ /* 0x000fea0003800100 */
.L_x_39:
[----:B------:R2:W-:Y:S02]  /*1280*/  @!P3 STS [UR9+0x24], R4 ;  /* 0x00002404ff00b988 */ /* 0x0005e40008000809 */
.L_x_42:
[----:B------:R-:W-:Y:S05]  /*1290*/  BSYNC.RECONVERGENT B3 ;  /* 0x0000000000037941 */ /* 0x000fea0003800200 */
.L_x_38:
[----:B------:R-:W-:Y:S05]  /*12a0*/  WARPSYNC.ALL ;  /* 0x0000000000007948 */ /* 0x000fea0003800000 */
[----:B------:R-:W-:Y:S01]  /*12b0*/  NOP ;  /* 0x0000000000007918 */ /* 0x000fe20000000000 */
[----:B------:R-:W-:Y:S04]  /*12c0*/  BSSY.RECONVERGENT B3, `(.L_x_43) ;  /* 0x000000e000037945 */ /* 0x000fe80003800200 */
[----:B------:R-:W-:Y:S05]  /*12d0*/  @P3 BRA `(.L_x_44) ;  /* 0x0000000000303947 */ /* 0x000fea0003800000 */
[----:B------:R-:W2:Y:S02]  /*12e0*/  LDS R3, [UR9+0x34] ;  /* 0x00003409ff037984 */ /* 0x000ea40008000800 */
[----:B--2---:R-:W2:Y:S02]  /*12f0*/  LDC.64 R4, c[0x0][0x3b8] ;  /* 0x0000ee00ff047b82 */ /* 0x004ea40000000a00 */
[----:B---3-5:R-:W3:Y:S01]  /*1300*/  LDS R2, [UR9+0x1c] ;  /* 0x00001c09ff027984 */ /* 0x028ee20008000800 */
[C---:B--2---:R-:W-:Y:S01]  /*1310*/  SHF.L.U64.HI R5, R4.reuse, 0x1, R5 ;  /* 0x0000000104057819 */ /* 0x044fe20000010205 */
[----:B------:R-:W-:-:S03]  /*1320*/  IMAD.SHL.U32 R4, R4, 0x2, RZ ;  /* 0x0000000204047824 */ /* 0x000fc600078e00ff */
[--C-:B------:R-:W-:Y:S02]  /*1330*/  SHF.R.U32.HI R7, RZ, 0x4, R5.reuse ;  /* 0x00000004ff077819 */ /* 0x100fe40000011605 */
[----:B------:R-:W-:-:S05]  /*1340*/  SHF.R.U64 R4, R4, 0x4, R5 ;  /* 0x0000000404047819 */ /* 0x000fca0000001205 */
[----:B------:R2:W-:Y:S01]  /*1350*/  STS [UR9+0xc], R4 ;  /* 0x00000c04ff007988 */ /* 0x0005e20008000809 */
[----:B------:R-:W-:Y:S02]  /*1360*/  LOP3.LUT R3, R3, 0x7, RZ, 0xb8, !PT ;  /* 0x0000000703037812 */ /* 0x000fe400078eb8ff */
[----:B---3--:R-:W-:-:S03]  /*1370*/  LOP3.LUT R2, R2, 0xf, R7, 0xb8, !PT ;  /* 0x0000000f02027812 */ /* 0x008fc600078eb807 */
[----:B------:R2:W-:Y:S04]  /*1380*/  STS [UR9+0x34], R3 ;  /* 0x00003403ff007988 */ /* 0x0005e80008000809 */
[----:B------:R2:W-:Y:S02]  /*1390*/  STS [UR9+0x1c], R2 ;  /* 0x00001c02ff007988 */ /* 0x0005e40008000809 */
.L_x_44:
[----:B------:R-:W-:Y:S05]  /*13a0*/  BSYNC.RECONVERGENT B3 ;  /* 0x0000000000037941 */ /* 0x000fea0003800200 */
.L_x_43:
[----:B------:R-:W-:Y:S04]  /*13b0*/  BSSY.RECONVERGENT B4, `(.L_x_45) ;  /* 0x000001a000047945 */ /* 0x000fe80003800200 */
[----:B------:R-:W-:Y:S04]  /*13c0*/  BSSY.RELIABLE B3, `(.L_x_46) ;  /* 0x0000015000037945 */ /* 0x000fe80003800100 */
[----:B------:R-:W-:Y:S05]  /*13d0*/  @P3 BRA `(.L_x_47) ;  /* 0x0000000000203947 */ /* 0x000fea0003800000 */
[----:B--23-5:R-:W2:Y:S02]  /*13e0*/  LDS R2, [UR9+0x34] ;  /* 0x00003409ff027984 */ /* 0x02cea40008000800 */
[----:B--2---:R-:W-:-:S05]  /*13f0*/  LOP3.LUT R2, R2, 0x38, RZ, 0xb8, !PT ;  /* 0x0000003802027812 */ /* 0x004fca00078eb8ff */
[----:B------:R2:W-:Y:S01]  /*1400*/  STS [UR9+0x34], R2 ;  /* 0x00003402ff007988 */ /* 0x0005e20008000809 */
[----:B------:R-:W-:Y:S05]  /*1410*/  @P3 BRA `(.L_x_48) ;  /* 0x0000000000203947 */ /* 0x000fea0003800000 */
[----:B--2---:R-:W2:Y:S01]  /*1420*/  LDS R2, [UR9+0x8] ;  /* 0x00000809ff027984 */ /* 0x004ea20008000800 */
[----:B------:R-:W-:-:S05]  /*1430*/  IMAD.MOV.U32 R3, RZ, RZ, 0x780 ;  /* 0x00000780ff037424 */ /* 0x000fca00078e00ff */
[----:B--2---:R-:W-:-:S05]  /*1440*/  LOP3.LUT R2, R2, 0x500, R3, 0xd8, !PT ;  /* 0x0000050002027812 */ /* 0x004fca00078ed803 */
[----:B------:R2:W-:Y:S02]  /*1450*/  STS [UR9+0x8], R2 ;  /* 0x00000802ff007988 */ /* 0x0005e40008000809 */
.L_x_47:
[----:B------:R-:W-:Y:S05]  /*1460*/  @P3 BRA `(.L_x_49) ;  /* 0x0000000000283947 */ /* 0x000fea0003800000 */
[----:B--23-5:R-:W2:Y:S02]  /*1470*/  LDS R2, [UR9+0x8] ;  /* 0x00000809ff027984 */ /* 0x02cea40008000800 */
[----:B--2---:R-:W-:-:S05]  /*1480*/  LOP3.LUT R2, R2, 0x1800, RZ, 0xb8, !PT ;  /* 0x0000180002027812 */ /* 0x004fca00078eb8ff */
[----:B------:R3:W-:Y:S02]  /*1490*/  STS [UR9+0x8], R2 ;  /* 0x00000802ff007988 */ /* 0x0007e40008000809 */
.L_x_48:
[----:B------:R-:W-:Y:S05]  /*14a0*/  @P3 BREAK.RELIABLE B3 ;  /* 0x0000000000033942 */ /* 0x000fea0003800100 */
[----:B------:R-:W-:Y:S05]  /*14b0*/  @P3 BRA `(.L_x_50) ;  /* 0x0000000000243947 */ /* 0x000fea0003800000 */
[----:B--23--:R-:W2:Y:S01]  /*14c0*/  LDS R2, [UR9+0x8] ;  /* 0x00000809ff027984 */ /* 0x00cea20008000800 */
[----:B------:R-:W-:-:S05]  /*14d0*/  IMAD.MOV.U32 R3, RZ, RZ, 0x6000 ;  /* 0x00006000ff037424 */ /* 0x000fca00078e00ff */
[----:B--2---:R-:W-:-:S04]  /*14e0*/  LOP3.LUT R2, R2, 0x6000, R3, 0xd8, !PT ;  /* 0x0000600002027812 */ /* 0x004fc800078ed803 */
[----:B------:R-:W-:-:S05]  /*14f0*/  LOP3.LUT R2, R2, 0x400000, RZ, 0xb8, !PT ;  /* 0x0040000002027812 */ /* 0x000fca00078eb8ff */
[----:B------:R2:W-:Y:S02]  /*1500*/  STS [UR9+0x8], R2 ;  /* 0x00000802ff007988 */ /* 0x0005e40008000809 */
.L_x_49:
[----:B------:R-:W-:Y:S05]  /*1510*/  BSYNC.RELIABLE B3 ;  /* 0x0000000000037941 */ /* 0x000fea0003800100 */
.L_x_46:
[----:B--23-5:R-:W2:Y:S02]  /*1520*/  @!P3 LDS R2, [UR9+0x8] ;  /* 0x00000809ff02b984 */ /* 0x02cea40008000800 */
[----:B--2---:R-:W-:-:S05]  /*1530*/  @!P3 LOP3.LUT R2, R2, 0x8000, RZ, 0xb8, !PT ;  /* 0x000080000202b812 */ /* 0x004fca00078eb8ff */
[----:B------:R5:W-:Y:S02]  /*1540*/  @!P3 STS [UR9+0x8], R2 ;  /* 0x00000802ff00b988 */ /* 0x000be40008000809 */
.L_x_50:
[----:B------:R-:W-:Y:S05]  /*1550*/  BSYNC.RECONVERGENT B4 ;  /* 0x0000000000047941 */ /* 0x000fea0003800200 */
.L_x_45:
[----:B------:R-:W-:Y:S05]  /*1560*/  WARPSYNC.ALL ;  /* 0x0000000000007948 */ /* 0x000fea0003800000 */
[----:B------:R-:W-:Y:S01]  /*1570*/  NOP ;  /* 0x0000000000007918 */ /* 0x000fe20000000000 */
[----:B------:R-:W-:-:S04]  /*1580*/  UIADD3 UR4, UPT, UPT, UR4, 0x100, URZ ;  /* 0x0000010004047890 */ /* 0x000fc8000fffe0ff */
[----:B------:R-:W-:-:S04]  /*1590*/  UIADD3 UR10, UP0, UPT, UR4, UR10, URZ ;  /* 0x0000000a040a7290 */ /* 0x000fc8000ff1e0ff */
[----:B------:R-:W-:Y:S01]  /*15a0*/  ULEA.HI.X.SX32 UR11, UR4, UR11, 0x1, UP0 ;  /* 0x0000000b040b7291 */ /* 0x000fe200080f0eff */
[----:B------:R-:W-:Y:S11]  /*15b0*/  @P0 BRA `(.L_x_51) ;  /* 0x0000000000300947 */ /* 0x000ff60003800000 */
[----:B--23-5:R-:W2:Y:S01]  /*15c0*/  S2R R2, SR_LANEID ;  /* 0x0000000000027919 */ /* 0x02cea20000000000 */
[----:B------:R-:W-:Y:S05]  /*15d0*/  WARPSYNC.ALL ;  /* 0x0000000000007948 */ /* 0x000fea0003800000 */
[----:B------:R-:W-:Y:S01]  /*15e0*/  NOP ;  /* 0x0000000000007918 */ /* 0x000fe20000000000 */
[----:B--2---:R-:W-:-:S05]  /*15f0*/  IMAD.SHL.U32 R4, R2, 0x4, RZ ;  /* 0x0000000402047824 */ /* 0x004fca00078e00ff */
[----:B------:R-:W2:Y:S01]  /*1600*/  LDS R5, [R4+UR9] ;  /* 0x0000000904057984 */ /* 0x000ea20008000800 */
[----:B------:R-:W-:-:S05]  /*1610*/  IADD3 R2, P1, PT, R4, UR10, RZ ;  /* 0x0000000a04027c10 */ /* 0x000fca000ff3e0ff */
[----:B------:R-:W-:-:S05]  /*1620*/  IMAD.X R3, RZ, RZ, UR11, P1 ;  /* 0x0000000bff037e24 */ /* 0x000fca00088e06ff */
[----:B--2---:R2:W3:Y:S01]  /*1630*/  ATOMG.E.EXCH.STRONG.GPU PT, RZ, [R2], R5 ;  /* 0x0000000502ff73a8 */ /* 0x0044e200041ee100 */
[----:B------:R-:W-:-:S04]  /*1640*/  DEPBAR {5,4,3,2,1,0} ;  /* 0x0000003f0000791a */ /* 0x000fc80000000000 */
[----:B------:R-:W5:Y:S02]  /*1650*/  CCTL.E.C.LDCU.IV.DEEP [UR10] ;  /* 0x000000000a007540 */ /* 0x000f640009c08000 */
[----:B-----5:R2:W-:Y:S01]  /*1660*/  UTMACCTL.IV [UR10] ;  /* 0x000000000a0079b9 */ /* 0x0205e20008000000 */
[----:B------:R-:W-:Y:S01]  /*1670*/  NOP ;  /* 0x0000000000007918 */ /* 0x000fe20000000000 */
.L_x_51:
[----:B------:R-:W-:Y:S05]  /*1680*/  @P0 BRA `(.L_x_52) ;  /* 0x00000000000c0947 */ /* 0x000fea0003800000 */
[----:B------:R0:W-:Y:S01]  /*1690*/  UTMACMDFLUSH ;  /* 0x00000000000079b7 */ /* 0x0001e20000000000 */
[----:B------:R-:W-:Y:S05]  /*16a0*/  @P0 BRA `(.L_x_52) ;  /* 0x0000000000040947 */ /* 0x000fea0003800000 */
[----:B------:R-:W-:-:S04]  /*16b0*/  DEPBAR.LE SB0, 0x0 ;  /* 0x000080000000791a */ /* 0x000fc80000000000 */
.L_x_52:
[----:B------:R-:W-:Y:S05]  /*16c0*/  WARPSYNC.ALL ;  /* 0x0000000000007948 */ /* 0x000fea0003800000 */
[----:B------:R-:W-:Y:S01]  /*16d0*/  NOP ;  /* 0x0000000000007918 */ /* 0x000fe20000000000 */
[----:B---3--:R-:W-:Y:S01]  /*16e0*/  BAR.SYNC.DEFER_BLOCKING 0x0 ;  /* 0x0000000000007b1d */ /* 0x008fe20000010000 */
[----:B--2--5:R-:W-:Y:S01]  /*16f0*/  SHF.R.U32.HI R2, RZ, 0x5, R0 ;  /* 0x00000005ff027819 */ /* 0x024fe20000011600 */
[----:B------:R-:W-:Y:S01]  /*1700*/  USHF.L.U32 UR12, UR15, 0x7, URZ ;  /* 0x000000070f0c7899 */ /* 0x000fe200080006ff */
[----:B------:R-:W-:Y:S01]  /*1710*/  ISETP.GE.AND P0, PT, R10, 0x1, PT ;  /* 0x000000010a00780c */ /* 0x000fe20003f06270 */
[----:B------:R-:W-:Y:S01]  /*1720*/  UIADD3 UR14, UPT, UPT, UR9, 0x20010, URZ ;  /* 0x00020010090e7890 */ /* 0x000fe2000fffe0ff */
[----:B------:R-:W-:Y:S01]  /*1730*/  R2UR UR13, R2 ;  /* 0x00000000020d72ca */ /* 0x000fe200000e0000 */
[----:B------:R-:W-:Y:S01]  /*1740*/  VOTEU.ALL UP0, P3 ;  /* 0x0000000000ff7886 */ /* 0x000fe20001800000 */
[----:B------:R-:W-:Y:S01]  /*1750*/  UMOV UR4, 0x1 ;  /* 0x0000000100047882 */ /* 0x000fe20000000000 */
[----:B------:R-:W-:Y:S01]  /*1760*/  VOTEU.ALL UP1, P3 ;  /* 0x0000000000ff7886 */ /* 0x000fe20001820000 */
[----:B------:R-:W-:Y:S01]  /*1770*/  USHF.L.U32 UR27, UR16, 0x7, URZ ;  /* 0x00000007101b7899 */ /* 0x000fe200080006ff */
[----:B------:R-:W-:Y:S01]  /*1780*/  BSSY.RECONVERGENT B4, `(.L_x_53) ;  /* 0x0000018000047945 */ /* 0x000fe20003800200 */
[----:B------:R-:W-:-:S04]  /*1790*/  @!UP0 UIADD3 UR18, UPT, UPT, -UR4, 0x100000, URZ ;  /* 0x0010000004128890 */ /* 0x000fc8000fffe1ff */
[----:B------:R-:W-:Y:S02]  /*17a0*/  @!UP0 USHF.L.U32 UR19, UR18, 0xb, URZ ;  /* 0x0000000b12138899 */ /* 0x000fe400080006ff */
[----:B------:R-:W-:Y:S02]  /*17b0*/  @!UP0 USHF.L.U32 UR18, UR18, 0x1, URZ ;  /* 0x0000000112128899 */ /* 0x000fe400080006ff */
[----:B------:R-:W-:-:S04]  /*17c0*/  @!UP0 UIADD3 UR4, UPT, UPT, -UR4, 0x100000, URZ ;  /* 0x0010000004048890 */ /* 0x000fc8000fffe1ff */
[----:B------:R-:W-:Y:S02]  /*17d0*/  @!UP0 USHF.L.U32 UR5, UR4, 0xb, URZ ;  /* 0x0000000b04058899 */ /* 0x000fe400080006ff */
[----:B------:R-:W-:Y:S01]  /*17e0*/  @!UP0 USHF.L.U32 UR4, UR4, 0x1, URZ ;  /* 0x0000000104048899 */ /* 0x000fe200080006ff */
[----:B------:R-:W-:Y:S01]  /*17f0*/  VOTEU.ALL UP0, P3 ;  /* 0x0000000000ff7886 */ /* 0x000fe20001800000 */
[----:B------:R-:W2:Y:S04]  /*1800*/  FENCE.VIEW.ASYNC.S ;  /* 0x00000000000073c6 */ /* 0x000ea80000000000 */
[----:B--2---:R2:W3:Y:S06]  /*1810*/  @!UP0 SYNCS.EXCH.64 URZ, [UR9+0x20000], UR18 ;  /* 0x0200001209ff85b2 */ /* 0x0044ec0008000100 */
[----:B------:R2:W3:Y:S02]  /*1820*/  @!UP1 SYNCS.EXCH.64 URZ, [UR9+0x20010], UR4 ;  /* 0x0200100409ff95b2 */ /* 0x0004e40008000100 */
[----:B---3--:R-:W-:Y:S06]  /*1830*/  BAR.SYNC.DEFER_BLOCKING 0x0 ;  /* 0x0000000000007b1d */ /* 0x008fec0000010000 */
[----:B------:R-:W-:Y:S05]  /*1840*/  @P3 BRA `(.L_x_54) ;  /* 0x00000000002c3947 */ /* 0x000fea0003800000 */
[----:B--2---:R-:W-:Y:S02]  /*1850*/  UMOV UR4, 0x1 ;  /* 0x0000000100047882 */ /* 0x004fe40000000000 */
[----:B------:R-:W-:-:S04]  /*1860*/  UIADD3 UR18, UPT, UPT, -UR4, 0x100000, URZ ;  /* 0x0010000004127890 */ /* 0x000fc8000fffe1ff */
[----:B------:R-:W-:Y:S02]  /*1870*/  USHF.L.U32 UR19, UR18, 0xb, URZ ;  /* 0x0000000b12137899 */ /* 0x000fe400080006ff */
[----:B------:R-:W-:Y:S02]  /*1880*/  USHF.L.U32 UR18, UR18, 0x1, URZ ;  /* 0x0000000112127899 */ /* 0x000fe400080006ff */
[----:B------:R-:W-:-:S04]  /*1890*/  UIADD3 UR4, UPT, UPT, -UR4, 0x100000, URZ ;  /* 0x0010000004047890 */ /* 0x000fc8000fffe1ff */
[----:B------:R-:W-:Y:S02]  /*18a0*/  USHF.L.U32 UR5, UR4, 0xb, URZ ;  /* 0x0000000b04057899 */ /* 0x000fe400080006ff */
[----:B------:R-:W-:Y:S01]  /*18b0*/  USHF.L.U32 UR4, UR4, 0x1, URZ ;  /* 0x0000000104047899 */ /* 0x000fe200080006ff */
[----:B------:R-:W2:Y:S03]  /*18c0*/  FENCE.VIEW.ASYNC.S ;  /* 0x00000000000073c6 */ /* 0x000ea60000000000 */
[----:B--2---:R3:W5:Y:S08]  /*18d0*/  SYNCS.EXCH.64 URZ, [UR9+0x20008], UR18 ;  /* 0x0200081209ff75b2 */ /* 0x0047700008000100 */
[----:B------:R3:W2:Y:S02]  /*18e0*/  SYNCS.EXCH.64 URZ, [UR9+0x20018], UR4 ;  /* 0x0200180409ff75b2 */ /* 0x0006a40008000100 */
[----:B---3--:R-:W-:Y:S01]  /*18f0*/  NOP ;  /* 0x0000000000007918 */ /* 0x008fe20000000000 */
.L_x_54:
[----:B--2---:R-:W-:Y:S05]  /*1900*/  BSYNC.RECONVERGENT B4 ;  /* 0x0000000000047941 */ /* 0x004fea0003800200 */
.L_x_53:
[----:B------:R-:W-:Y:S05]  /*1910*/  @!P0 BRA `(.L_x_55) ;  /* 0x0000000c00508947 */ /* 0x000fea0003800000 */
[----:B-----5:R-:W-:Y:S01]  /*1920*/  BAR.SYNC.DEFER_BLOCKING 0x0 ;  /* 0x0000000000007b1d */ /* 0x020fe20000010000 */
[----:B------:R-:W-:Y:S01]  /*1930*/  @!P3 IMAD.MOV.U32 R2, RZ, RZ, 0x10000 ;  /* 0x00010000ff02b424 */ /* 0x000fe200078e00ff */
[----:B------:R-:W-:Y:S01]  /*1940*/  ELECT P1, URZ, PT ;  /* 0x0000000000ff782f */ /* 0x000fe20003820000 */
[----:B------:R-:W-:-:S03]  /*1950*/  ULOP3.LUT UR4, UR13, 0x1, URZ, 0xc0, !UPT ;  /* 0x000000010d047892 */ /* 0x000fc6000f8ec0ff */
[C---:B------:R-:W-:Y:S02]  /*1960*/  ISETP.LT.U32.AND P1, PT, R68.reuse, 0x40, P1 ;  /* 0x000000404400780c */ /* 0x040fe40000f21070 */
[----:B------:R-:W-:Y:S01]  /*1970*/  ELECT P0, URZ, PT ;  /* 0x0000000000ff782f */ /* 0x000fe20003800000 */
[----:B------:R-:W-:Y:S02]  /*1980*/  USHF.L.U32 UR26, UR4, 0x6, URZ ;  /* 0x00000006041a7899 */ /* 0x000fe400080006ff */
[----:B------:R-:W-:Y:S01]  /*1990*/  ULEA UR24, UR4, UR9, 0xe ;  /* 0x0000000904187291 */ /* 0x000fe2000f8e70ff */
[----:B------:R-:W-:Y:S01]  /*19a0*/  ISETP.LT.U32.AND P0, PT, R68, 0x40, P0 ;  /* 0x000000404400780c */ /* 0x000fe20000701070 */
[----:B------:R-:W-:-:S06]  /*19b0*/  ULEA UR18, UR15, UR26, 0x7 ;  /* 0x0000001a0f127291 */ /* 0x000fcc000f8e38ff */
[----:B------:R-:W-:Y:S01]  /*19c0*/  VOTEU.ANY UP0, P1 ;  /* 0x0000000000ff7886 */ /* 0x000fe20000800100 */
[----:B------:R2:W-:Y:S01]  /*19d0*/  @!P3 SYNCS.ARRIVE.TRANS64 RZ, [UR9+0x20000], R2 ;  /* 0x02000002ffffb9a7 */ /* 0x0005e20008000009 */
[----:B------:R3:W-:Y:S06]  /*19e0*/  MEMBAR.ALL.CTA ;  /* 0x0000000000007992 */ /* 0x0007ec0000008000 */
[----:B---3--:R-:W3:Y:S01]  /*19f0*/  FENCE.VIEW.ASYNC.S ;  /* 0x00000000000073c6 */ /* 0x008ee20000000000 */
[----:B------:R-:W-:Y:S01]  /*1a00*/  @UP0 UIADD3 UR25, UPT, UPT, UR9, 0x20000, URZ ;  /* 0x0002000009190890 */ /* 0x000fe2000fffe0ff */
[----:B---3--:R-:W-:Y:S01]  /*1a10*/  VOTEU.ANY UP0, P1 ;  /* 0x0000000000ff7886 */ /* 0x008fe20000800100 */
[----:B------:R-:W-:Y:S01]  /*1a20*/  VOTEU.ANY UP1, P0 ;  /* 0x0000000000ff7886 */ /* 0x000fe20000020100 */
[----:B------:R-:W-:-:S04]  /*1a30*/  VOTEU.ANY UP2, P0 ;  /* 0x0000000000ff7886 */ /* 0x000fc80000040100 */
[----:B------:R-:W-:Y:S02]  /*1a40*/  @UP1 UIADD3 UR17, UPT, UPT, UR9, 0x20000, URZ ;  /* 0x0002000009111890 */ /* 0x000fe4000fffe0ff */
[----:B------:R-:W-:Y:S01]  /*1a50*/  @UP1 UIADD3 UR16, UPT, UPT, UR24, 0x10000, URZ ;  /* 0x0001000018101890 */ /* 0x000fe2000fffe0ff */
[----:B------:R-:W-:Y:S01]  /*1a60*/  @UP1 UMOV UR19, URZ ;  /* 0x000000ff00131c82 */ /* 0x000fe20008000000 */
[----:B------:R-:W-:Y:S06]  /*1a70*/  BAR.SYNC.DEFER_BLOCKING 0x0 ;  /* 0x0000000000007b1d */ /* 0x000fec0000010000 */
[----:B------:R2:W-:Y:S01]  /*1a80*/  @UP0 UTMALDG.2D [UR24], [UR6] ;  /* 0x00000018060005b4 */ /* 0x0005e20008008000 */
[----:B------:R-:W-:Y:S01]  /*1a90*/  UISETP.NE.U32.AND UP0, UPT, UR13, URZ, UPT ;  /* 0x000000ff0d00728c */ /* 0x000fe2000bf05070 */
[----:B------:R-:W-:Y:S06]  /*1aa0*/  BAR.SYNC.DEFER_BLOCKING 0x0 ;  /* 0x0000000000007b1d */ /* 0x000fec0000010000 */
[----:B------:R2:W-:Y:S02]  /*1ab0*/  @UP2 UTMALDG.2D [UR16], [UR44] ;  /* 0x000000102c0025b4 */ /* 0x0005e40008008000 */
[----:B------:R-:W-:Y:S06]  /*1ac0*/  BAR.SYNC.DEFER_BLOCKING 0x0 ;  /* 0x0000000000007b1d */ /* 0x000fec0000010000 */
[----:B------:R-:W3:Y:S02]  /*1ad0*/  SYNCS.PHASECHK.TRANS64.TRYWAIT P0, [UR9+0x20000], RZ ;  /* 0x020000ffff0075a7 */ /* 0x000ee40008001109 */
[----:B--23--:R-:W-:Y:S05]  /*1ae0*/  @!P0 BRA `(.L_x_56) ;  /* 0x0000001000e08947 */ /* 0x00cfea0003800000 */
.L_x_70:
[----:B------:R-:W-:Y:S05]  /*1af0*/  BRA.U UP0, `(.L_x_57) ;  /* 0x0000000100cc7547 */ /* 0x000fea000b800000 */
[----:B------:R-:W-:Y:S02]  /*1b00*/  USHF.R.U32.HI UR16, URZ, 0x4, UR9 ;  /* 0x00000004ff107899 */ /* 0x000fe40008011609 */
[----:B------:R-:W-:Y:S02]  /*1b10*/  UIADD3 UR15, UPT, UPT, UR9, 0x10000, URZ ;  /* 0x00010000090f7890 */ /* 0x000fe4000fffe0ff */
[----:B------:R-:W-:Y:S02]  /*1b20*/  USGXT.U32 UR16, UR16, 0xe ;  /* 0x0000000e1010789a */ /* 0x000fe40008000000 */
[----:B------:R-:W-:Y:S02]  /*1b30*/  USHF.R.U32.HI UR15, URZ, 0x4, UR15 ;  /* 0x00000004ff0f7899 */ /* 0x000fe4000801160f */
[----:B------:R-:W-:Y:S02]  /*1b40*/  UIADD3 UR24, UP0, UPT, UR16, 0x2, URZ ;  /* 0x0000000210187890 */ /* 0x000fe4000ff1e0ff */
[----:B------:R-:W-:Y:S01]  /*1b50*/  USGXT.U32 UR15, UR15, 0xe ;  /* 0x0000000e0f0f789a */ /* 0x000fe20008000000 */
[----:B------:R-:W-:Y:S01]  /*1b60*/  UMOV UR4, URZ ;  /* 0x000000ff00047c82 */ /* 0x000fe20008000000 */
[----:B------:R-:W-:Y:S01]  /*1b70*/  UMOV UR5, URZ ;  /* 0x000000ff00057c82 */ /* 0x000fe20008000000 */
[----:B------:R-:W-:-:S02]  /*1b80*/  UIADD3.X UR25, UPT, UPT, UR4, 0x40004040, URZ, UP0, !UPT ;  /* 0x4000404004197890 */ /* 0x000fc400087fe4ff */
[----:B------:R-:W-:Y:S02]  /*1b90*/  UIADD3 UR56, UP0, UPT, UR15, 0x4000080, URZ ;  /* 0x040000800f387890 */ /* 0x000fe4000ff1e0ff */
[----:B------:R-:W-:Y:S02]  /*1ba0*/  ULOP3.LUT UR4, UR15, 0x4000000, URZ, 0xfc, !UPT ;  /* 0x040000000f047892 */ /* 0x000fe4000f8efcff */
[----:B------:R-:W-:Y:S02]  /*1bb0*/  UIADD3.X UR57, UPT, UPT, UR5, 0x40004040, URZ, UP0, !UPT ;  /* 0x4000404005397890 */ /* 0x000fe400087fe4ff */
[----:B------:R-:W-:Y:S02]  /*1bc0*/  UIADD3.64 UR30, UPT, UPT, UR24, 0x2, URZ ;  /* 0x00000002181e7897 */ /* 0x000fe4000fffe0ff */
[----:B------:R-:W-:Y:S02]  /*1bd0*/  UIADD3.64 UR32, UPT, UPT, UR56, 0x80, URZ ;  /* 0x0000008038207897 */ /* 0x000fe4000fffe0ff */
[----:B------:R-:W-:-:S02]  /*1be0*/  UIADD3.64 UR34, UPT, UPT, UR24, 0x4, URZ ;  /* 0x0000000418227897 */ /* 0x000fc4000fffe0ff */
[----:B------:R-:W-:Y:S02]  /*1bf0*/  UIADD3.64 UR36, UPT, UPT, UR56, 0x100, URZ ;  /* 0x0000010038247897 */ /* 0x000fe4000fffe0ff */
[----:B------:R-:W-:Y:S02]  /*1c00*/  UIADD3.64 UR38, UPT, UPT, UR24, 0x3fe, URZ ;  /* 0x000003fe18267897 */ /* 0x000fe4000fffe0ff */
[----:B------:R-:W-:Y:S02]  /*1c10*/  UIADD3.64 UR40, UPT, UPT, UR56, 0x180, URZ ;  /* 0x0000018038287897 */ /* 0x000fe4000fffe0ff */
[----:B------:R-:W-:Y:S02]  /*1c20*/  UIADD3.64 UR42, UPT, UPT, UR24, 0x400, URZ ;  /* 0x00000400182a7897 */ /* 0x000fe4000fffe0ff */
[----:B------:R-:W-:Y:S02]  /*1c30*/  UIADD3.64 UR46, UPT, UPT, UR56, 0x200, URZ ;  /* 0x00000200382e7897 */ /* 0x000fe4000fffe0ff */
[----:B------:R-:W-:-:S02]  /*1c40*/  UIADD3.64 UR48, UPT, UPT, UR24, 0x402, URZ ;  /* 0x0000040218307897 */ /* 0x000fc4000fffe0ff */
[----:B------:R-:W-:Y:S01]  /*1c50*/  UIADD3.64 UR50, UPT, UPT, UR56, 0x280, URZ ;  /* 0x0000028038327897 */ /* 0x000fe2000fffe0ff */
[----:B------:R-:W-:Y:S01]  /*1c60*/  UMOV UR20, 0x0 ;  /* 0x0000000000147882 */ /* 0x000fe20000000000 */
[----:B------:R-:W-:Y:S01]  /*1c70*/  UMOV UR21, 0x8210490 ;  /* 0x0821049000157882 */ /* 0x000fe20000000000 */
[----:B------:R-:W-:Y:S01]  /*1c80*/  UIADD3.64 UR52, UPT, UPT, UR24, 0x404, URZ ;  /* 0x0000040418347897 */ /* 0x000fe2000fffe0ff */
[----:B------:R-:W-:Y:S01]  /*1c90*/  UMOV UR17, 0x40004040 ;  /* 0x4000404000117882 */ /* 0x000fe20000000000 */
[----:B------:R-:W-:Y:S01]  /*1ca0*/  UIADD3.64 UR54, UPT, UPT, UR56, 0x300, URZ ;  /* 0x0000030038367897 */ /* 0x000fe2000fffe0ff */
[----:B------:R-:W-:Y:S01]  /*1cb0*/  UMOV UR5, 0x40004040 ;  /* 0x4000404000057882 */ /* 0x000fe20000000000 */
[----:B------:R-:W-:Y:S01]  /*1cc0*/  UMOV UR18, 0x0 ;  /* 0x0000000000127882 */ /* 0x000fe20000000000 */
[----:B------:R-:W-:Y:S01]  /*1cd0*/  UMOV UR19, 0x8210490 ;  /* 0x0821049000137882 */ /* 0x000fe20000000000 */
[----:B------:R-:W-:Y:S01]  /*1ce0*/  UMOV UR22, 0x0 ;  /* 0x0000000000167882 */ /* 0x000fe20000000000 */
[----:B------:R-:W-:Y:S01]  /*1cf0*/  UMOV UR23, 0x8210490 ;  /* 0x0821049000177882 */ /* 0x000fe20000000000 */
[----:B------:R2:W-:Y:S01]  /*1d00*/  UTCHMMA gdesc[UR16], gdesc[UR4], tmem[UR8], tmem[UR20], idesc[UR21], !UPT ;  /* 0x00ff1404100075ea */ /* 0x0005e2000f800008 */
[----:B------:R-:W-:Y:S01]  /*1d10*/  UMOV UR28, 0x0 ;  /* 0x00000000001c7882 */ /* 0x000fe20000000000 */
[----:B------:R-:W-:Y:S01]  /*1d20*/  UMOV UR29, 0x8210490 ;  /* 0x08210490001d7882 */ /* 0x000fe20000000000 */
[----:B------:R2:W-:Y:S01]  /*1d30*/  UTCHMMA gdesc[UR24], gdesc[UR56], tmem[UR8], tmem[UR18], idesc[UR19], UPT ;  /* 0x00ff1238180075ea */ /* 0x0005e2000b800008 */
        /* <DEDUP_REMOVED lines=12> */
[----:B------:R2:W-:Y:S01]  /*1e00*/  UTCHMMA gdesc[UR48], gdesc[UR50], tmem[UR8], tmem[UR62], idesc[UR63], UPT ;  /* 0x00ff3e32300075ea */ /* 0x0005e2000b800008 */
[----:B------:R2:W-:Y:S01]  /*1e10*/  UTCHMMA gdesc[UR52], gdesc[UR54], tmem[UR8], tmem[UR64], idesc[UR65], UPT ;  /* 0x00ff4036340075ea */ /* 0x0005e2000b800008 */
[----:B------:R-:W-:Y:S01]  /*1e20*/  NOP ;  /* 0x0000000000007918 */ /* 0x000fe20000000000 */
.L_x_57:
[----:B------:R-:W-:Y:S01]  /*1e30*/  ELECT P0, URZ, PT ;  /* 0x0000000000ff782f */ /* 0x000fe20003800000 */
[----:B--2---:R-:W-:Y:S01]  /*1e40*/  UMOV UR4, UR14 ;  /* 0x0000000e00047c82 */ /* 0x004fe20008000000 */
[----:B------:R-:W-:Y:S02]  /*1e50*/  UMOV UR5, URZ ;  /* 0x000000ff00057c82 */ /* 0x000fe40008000000 */
[----:B------:R-:W-:-:S13]  /*1e60*/  ISETP.LT.U32.AND P0, PT, R68, 0x20, P0 ;  /* 0x000000204400780c */ /* 0x000fda0000701070 */
[----:B------:R-:W-:Y:S01]  /*1e70*/  VOTEU.ANY UP0, P0 ;  /* 0x0000000000ff7886 */ /* 0x000fe20000000100 */
[----:B------:R-:W-:Y:S01]  /*1e80*/  VOTEU.ANY UP1, P0 ;  /* 0x0000000000ff7886 */ /* 0x000fe20000020100 */
[----:B------:R-:W-:-:S03]  /*1e90*/  ISETP.GE.U32.AND P0, PT, R10, 0x81, PT ;  /* 0x000000810a00780c */ /* 0x000fc60003f06070 */
[----:B------:R-:W-:Y:S02]  /*1ea0*/  @UP0 UMOV UR4, UR4 ;  /* 0x0000000400040c82 */ /* 0x000fe40008000000 */
[----:B------:R2:W-:Y:S01]  /*1eb0*/  @UP1 UTCBAR [UR4], URZ ;  /* 0x000000ff040013e9 */ /* 0x0005e200080000ff */
[----:B------:R-:W-:Y:S06]  /*1ec0*/  BAR.SYNC.DEFER_BLOCKING 0x0 ;  /* 0x0000000000007b1d */ /* 0x000fec0000010000 */
[----:B------:R-:W3:Y:S02]  /*1ed0*/  SYNCS.PHASECHK.TRANS64.TRYWAIT P1, [UR9+0x20010], RZ ;  /* 0x020010ffff0075a7 */ /* 0x000ee40008021109 */
[----:B--23--:R-:W-:Y:S05]  /*1ee0*/  @!P1 BRA `(.L_x_58) ;  /* 0x0000000c00ec9947 */ /* 0x00cfea0003800000 */
.L_x_71:
[----:B------:R-:W-:Y:S01]  /*1ef0*/  IMAD.MOV.U32 R2, RZ, RZ, RZ ;  /* 0x000000ffff027224 */ /* 0x000fe200078e00ff */
[----:B------:R-:W-:Y:S06]  /*1f00*/  @!P0 BRA `(.L_x_55) ;  /* 0x0000000400d48947 */ /* 0x000fec0003800000 */
[----:B------:R-:W2:Y:S01]  /*1f10*/  LDCU UR21, c[0x0][0x3a0] ;  /* 0x00007400ff1577ac */ /* 0x000ea20008000800 */
[----:B------:R-:W-:Y:S01]  /*1f20*/  UMOV UR20, 0x1 ;  /* 0x0000000100147882 */ /* 0x000fe20000000000 */
[----:B------:R-:W-:-:S05]  /*1f30*/  UMOV UR31, 0x80 ;  /* 0x00000080001f7882 */ /* 0x000fca0000000000 */
.L_x_62:
[----:B------:R-:W-:Y:S01]  /*1f40*/  BAR.SYNC.DEFER_BLOCKING 0x0 ;  /* 0x0000000000007b1d */ /* 0x000fe20000010000 */
[----:B------:R-:W-:Y:S01]  /*1f50*/  ULEA UR50, UR20, UR9, 0x3 ;  /* 0x0000000914327291 */ /* 0x000fe2000f8e18ff */
[----:B------:R-:W-:Y:S01]  /*1f60*/  @!P3 IMAD.MOV.U32 R3, RZ, RZ, 0x10000 ;  /* 0x00010000ff03b424 */ /* 0x000fe200078e00ff */
[----:B------:R-:W-:Y:S01]  /*1f70*/  ELECT P1, URZ, PT ;  /* 0x0000000000ff782f */ /* 0x000fe20003820000 */
[----:B------:R-:W-:-:S03]  /*1f80*/  ULEA UR4, UR20, UR9, 0xf ;  /* 0x0000000914047291 */ /* 0x000fc6000f8e78ff */
[----:B------:R-:W-:Y:S01]  /*1f90*/  ISETP.LT.U32.AND P1, PT, R68, 0x40, P1 ;  /* 0x000000404400780c */ /* 0x000fe20000f21070 */
[----:B------:R-:W-:Y:S01]  /*1fa0*/  ULOP3.LUT UR30, UR13, 0x1, URZ, 0xc0, !UPT ;  /* 0x000000010d1e7892 */ /* 0x000fe2000f8ec0ff */
[----:B------:R-:W-:-:S03]  /*1fb0*/  ELECT P0, URZ, PT ;  /* 0x0000000000ff782f */ /* 0x000fc60003800000 */
[----:B------:R-:W-:Y:S02]  /*1fc0*/  ULEA UR24, UR30, UR4, 0xe ;  /* 0x000000041e187291 */ /* 0x000fe4000f8e70ff */
[----:B------:R-:W-:Y:S01]  /*1fd0*/  ULEA UR26, UR30, UR31, 0x6 ;  /* 0x0000001f1e1a7291 */ /* 0x000fe2000f8e30ff */
[----:B------:R-:W-:Y:S01]  /*1fe0*/  ISETP.LT.U32.AND P0, PT, R68, 0x40, P0 ;  /* 0x000000404400780c */ /* 0x000fe20000701070 */
[----:B------:R-:W-:-:S04]  /*1ff0*/  ULEA UR30, UR30, UR12, 0x6 ;  /* 0x0000000c1e1e7291 */ /* 0x000fc8000f8e30ff */
[----:B------:R-:W-:Y:S01]  /*2000*/  VOTEU.ANY UP0, P1 ;  /* 0x0000000000ff7886 */ /* 0x000fe20000800100 */
[----:B------:R3:W-:Y:S01]  /*2010*/  @!P3 SYNCS.ARRIVE.TRANS64 RZ, [UR50+0x20000], R3 ;  /* 0x02000003ffffb9a7 */ /* 0x0007e20008000032 */
[----:B------:R5:W-:Y:S06]  /*2020*/  MEMBAR.ALL.CTA ;  /* 0x0000000000007992 */ /* 0x000bec0000008000 */
[----:B-----5:R-:W5:Y:S01]  /*2030*/  FENCE.VIEW.ASYNC.S ;  /* 0x00000000000073c6 */ /* 0x020f620000000000 */
[----:B------:R-:W-:Y:S01]  /*2040*/  @UP0 UIADD3 UR25, UPT, UPT, UR50, 0x20000, URZ ;  /* 0x0002000032190890 */ /* 0x000fe2000fffe0ff */
[----:B-----5:R-:W-:Y:S01]  /*2050*/  VOTEU.ANY UP0, P1 ;  /* 0x0000000000ff7886 */ /* 0x020fe20000800100 */
[----:B------:R-:W-:Y:S01]  /*2060*/  VOTEU.ANY UP1, P0 ;  /* 0x0000000000ff7886 */ /* 0x000fe20000020100 */
[----:B---3--:R-:W-:-:S04]  /*2070*/  IMAD.U32 R3, R2, -0x80000000, RZ ;  /* 0x8000000002037824 */ /* 0x008fc800078e00ff */
[----:B------:R-:W-:Y:S02]  /*2080*/  @UP1 UIADD3 UR28, UPT, UPT, UR24, 0x10000, URZ ;  /* 0x00010000181c1890 */ /* 0x000fe4000fffe0ff */
[----:B------:R-:W-:Y:S01]  /*2090*/  @UP1 UIADD3 UR29, UPT, UPT, UR50, 0x20000, URZ ;  /* 0x00020000321d1890 */ /* 0x000fe2000fffe0ff */
[----:B------:R-:W-:Y:S01]  /*20a0*/  VOTEU.ANY UP1, P0 ;  /* 0x0000000000ff7886 */ /* 0x000fe20000020100 */
[----:B------:R-:W-:Y:S06]  /*20b0*/  BAR.SYNC.DEFER_BLOCKING 0x0 ;  /* 0x0000000000007b1d */ /* 0x000fec0000010000 */
[----:B------:R3:W-:Y:S01]  /*20c0*/  @UP0 UTMALDG.2D [UR24], [UR6] ;  /* 0x00000018060005b4 */ /* 0x0007e20008008000 */
[----:B------:R-:W-:Y:S01]  /*20d0*/  UISETP.NE.U32.AND UP0, UPT, UR13, URZ, UPT ;  /* 0x000000ff0d00728c */ /* 0x000fe2000bf05070 */
[----:B------:R-:W-:Y:S06]  /*20e0*/  BAR.SYNC.DEFER_BLOCKING 0x0 ;  /* 0x0000000000007b1d */ /* 0x000fec0000010000 */
[----:B------:R3:W-:Y:S02]  /*20f0*/  @UP1 UTMALDG.2D [UR28], [UR44] ;  /* 0x0000001c2c0015b4 */ /* 0x0007e40008008000 */
[----:B------:R-:W-:Y:S06]  /*2100*/  BAR.SYNC.DEFER_BLOCKING 0x0 ;  /* 0x0000000000007b1d */ /* 0x000fec0000010000 */
[----:B------:R-:W5:Y:S02]  /*2110*/  SYNCS.PHASECHK.TRANS64.TRYWAIT P0, [UR50+0x20000], R3 ;  /* 0x02000003ff0075a7 */ /* 0x000f640008001132 */
[----:B---3-5:R-:W-:Y:S05]  /*2120*/  @!P0 BRA `(.L_x_59) ;  /* 0x0000000c00688947 */ /* 0x028fea0003800000 */
.L_x_72:
        /* <DEDUP_REMOVED lines=11> */
[----:B------:R-:W-:Y:S02]  /*21e0*/  UIADD3 UR60, UP3, UPT, UR22, 0x2, URZ ;  /* 0x00000002163c7890 */ /* 0x000fe4000ff7e0ff */
[----:B------:R-:W-:Y:S02]  /*21f0*/  UIADD3 UR62, UP4, UPT, UR22, 0x4, URZ ;  /* 0x00000004163e7890 */ /* 0x000fe4000ff9e0ff */
[----:B------:R-:W-:Y:S02]  /*2200*/  UIADD3.X UR5, UPT, UPT, UR5, 0x40004040, URZ, UP0, !UPT ;  /* 0x4000404005057890 */ /* 0x000fe400087fe4ff */
[----:B------:R-:W-:Y:S02]  /*2210*/  UIADD3 UR64, UP5, UPT, UR22, 0x3fe, URZ ;  /* 0x000003fe16407890 */ /* 0x000fe4000ffbe0ff */
[----:B------:R-:W-:-:S02]  /*2220*/  UIADD3 UR66, UP0, UPT, UR22, 0x400, URZ ;  /* 0x0000040016427890 */ /* 0x000fc4000ff1e0ff */
[----:B------:R-:W-:Y:S02]  /*2230*/  UIADD3 UR68, UP1, UPT, UR22, 0x402, URZ ;  /* 0x0000040216447890 */ /* 0x000fe4000ff3e0ff */
[----:B------:R-:W-:Y:S02]  /*2240*/  UIADD3.X UR61, UPT, UPT, UR23, URZ, URZ, UP3, !UPT ;  /* 0x000000ff173d7290 */ /* 0x000fe40009ffe4ff */
[----:B------:R-:W-:Y:S02]  /*2250*/  UIADD3 UR40, UP2, UPT, UR22, 0x404, URZ ;  /* 0x0000040416287890 */ /* 0x000fe4000ff5e0ff */
[----:B------:R-:W-:Y:S02]  /*2260*/  UIADD3 UR28, UP3, UPT, UR4, 0x80, URZ ;  /* 0x00000080041c7890 */ /* 0x000fe4000ff7e0ff */
[----:B------:R-:W-:Y:S02]  /*2270*/  UIADD3.X UR63, UPT, UPT, UR23, URZ, URZ, UP4, !UPT ;  /* 0x000000ff173f7290 */ /* 0x000fe4000a7fe4ff */
[----:B------:R-:W-:-:S02]  /*2280*/  UIADD3 UR32, UP4, UPT, UR4, 0x100, URZ ;  /* 0x0000010004207890 */ /* 0x000fc4000ff9e0ff */
[----:B------:R-:W-:Y:S02]  /*2290*/  UIADD3.X UR65, UPT, UPT, UR23, URZ, URZ, UP5, !UPT ;  /* 0x000000ff17417290 */ /* 0x000fe4000affe4ff */
[----:B------:R-:W-:Y:S02]  /*22a0*/  ULOP3.LUT UR24, UR24, 0x4000000, URZ, 0xfc, !UPT ;  /* 0x0400000018187892 */ /* 0x000fe4000f8efcff */
[----:B------:R-:W-:Y:S02]  /*22b0*/  UIADD3 UR34, UP5, UPT, UR4, 0x180, URZ ;  /* 0x0000018004227890 */ /* 0x000fe4000ffbe0ff */
[----:B------:R-:W-:Y:S02]  /*22c0*/  UIADD3.X UR67, UPT, UPT, UR23, URZ, URZ, UP0, !UPT ;  /* 0x000000ff17437290 */ /* 0x000fe400087fe4ff */
[----:B------:R-:W-:Y:S02]  /*22d0*/  UIADD3 UR36, UP0, UPT, UR4, 0x200, URZ ;  /* 0x0000020004247890 */ /* 0x000fe4000ff1e0ff */
[----:B------:R-:W-:-:S02]  /*22e0*/  UIADD3.X UR69, UPT, UPT, UR23, URZ, URZ, UP1, !UPT ;  /* 0x000000ff17457290 */ /* 0x000fc40008ffe4ff */
[----:B------:R-:W-:Y:S02]  /*22f0*/  UIADD3 UR38, UP1, UPT, UR4, 0x280, URZ ;  /* 0x0000028004267890 */ /* 0x000fe4000ff3e0ff */
[----:B------:R-:W-:Y:S02]  /*2300*/  UIADD3.X UR41, UPT, UPT, UR23, URZ, URZ, UP2, !UPT ;  /* 0x000000ff17297290 */ /* 0x000fe400097fe4ff */
[----:B------:R-:W-:Y:S02]  /*2310*/  UIADD3.X UR29, UPT, UPT, UR5, URZ, URZ, UP3, !UPT ;  /* 0x000000ff051d7290 */ /* 0x000fe40009ffe4ff */
[----:B------:R-:W-:Y:S02]  /*2320*/  UIADD3 UR42, UP2, UPT, UR4, 0x300, URZ ;  /* 0x00000300042a7890 */ /* 0x000fe4000ff5e0ff */
[----:B------:R-:W-:Y:S02]  /*2330*/  UIADD3.X UR33, UPT, UPT, UR5, URZ, URZ, UP4, !UPT ;  /* 0x000000ff05217290 */ /* 0x000fe4000a7fe4ff */
[----:B------:R-:W-:-:S02]  /*2340*/  UIADD3.X UR35, UPT, UPT, UR5, URZ, URZ, UP5, !UPT ;  /* 0x000000ff05237290 */ /* 0x000fc4000affe4ff */
[----:B------:R-:W-:Y:S02]  /*2350*/  UIADD3.X UR37, UPT, UPT, UR5, URZ, URZ, UP0, !UPT ;  /* 0x000000ff05257290 */ /* 0x000fe400087fe4ff */
[----:B------:R-:W-:Y:S01]  /*2360*/  UIADD3.X UR39, UPT, UPT, UR5, URZ, URZ, UP1, !UPT ;  /* 0x000000ff05277290 */ /* 0x000fe20008ffe4ff */
[----:B------:R-:W-:Y:S01]  /*2370*/  UMOV UR14, 0x0 ;  /* 0x00000000000e7882 */ /* 0x000fe20000000000 */
[----:B------:R-:W-:Y:S01]  /*2380*/  UMOV UR15, 0x8210490 ;  /* 0x08210490000f7882 */ /* 0x000fe20000000000 */
[----:B------:R-:W-:Y:S01]  /*2390*/  UMOV UR19, 0x40004040 ;  /* 0x4000404000137882 */ /* 0x000fe20000000000 */
[----:B------:R-:W-:Y:S01]  /*23a0*/  UMOV UR25, 0x40004040 ;  /* 0x4000404000197882 */ /* 0x000fe20000000000 */
[----:B------:R-:W-:Y:S01]  /*23b0*/  UIADD3.X UR43, UPT, UPT, UR5, URZ, URZ, UP2, !UPT ;  /* 0x000000ff052b7290 */ /* 0x000fe200097fe4ff */
[----:B------:R3:W-:Y:S01]  /*23c0*/  UTCHMMA gdesc[UR18], gdesc[UR24], tmem[UR8], tmem[UR14], idesc[UR15], UPT ;  /* 0x00ff0e18120075ea */ /* 0x0007e2000b800008 */
[----:B------:R-:W-:Y:S01]  /*23d0*/  UMOV UR16, 0x0 ;  /* 0x0000000000107882 */ /* 0x000fe20000000000 */
[----:B------:R-:W-:Y:S01]  /*23e0*/  UMOV UR17, 0x8210490 ;  /* 0x0821049000117882 */ /* 0x000fe20000000000 */
[----:B------:R-:W-:Y:S01]  /*23f0*/  UMOV UR48, 0x0 ;  /* 0x0000000000307882 */ /* 0x000fe20000000000 */
[----:B------:R-:W-:Y:S01]  /*2400*/  UMOV UR49, 0x8210490 ;  /* 0x0821049000317882 */ /* 0x000fe20000000000 */
        /* <DEDUP_REMOVED lines=18> */
.L_x_60:
[----:B------:R-:W-:Y:S01]  /*2530*/  ELECT P0, URZ, PT ;  /* 0x0000000000ff782f */ /* 0x000fe20003800000 */
[----:B---3--:R-:W-:-:S03]  /*2540*/  UIADD3 UR4, UPT, UPT, UR50, 0x20010, URZ ;  /* 0x0002001032047890 */ /* 0x008fc6000fffe0ff */
[----:B------:R-:W-:Y:S01]  /*2550*/  ISETP.LT.U32.AND P0, PT, R68, 0x20, P0 ;  /* 0x000000204400780c */ /* 0x000fe20000701070 */
[----:B------:R-:W-:-:S12]  /*2560*/  UMOV UR5, URZ ;  /* 0x000000ff00057c82 */ /* 0x000fd80008000000 */
[----:B------:R-:W-:Y:S01]  /*2570*/  VOTEU.ANY UP0, P0 ;  /* 0x0000000000ff7886 */ /* 0x000fe20000000100 */
[----:B------:R-:W-:-:S04]  /*2580*/  VOTEU.ANY UP1, P0 ;  /* 0x0000000000ff7886 */ /* 0x000fc80000020100 */
[----:B------:R-:W-:Y:S02]  /*2590*/  @UP0 UMOV UR4, UR4 ;  /* 0x0000000400040c82 */ /* 0x000fe40008000000 */
[----:B------:R3:W-:Y:S01]  /*25a0*/  @UP1 UTCBAR [UR4], URZ ;  /* 0x000000ff040013e9 */ /* 0x0007e200080000ff */
[----:B------:R-:W-:Y:S06]  /*25b0*/  BAR.SYNC.DEFER_BLOCKING 0x0 ;  /* 0x0000000000007b1d */ /* 0x000fec0000010000 */
[----:B------:R-:W5:Y:S02]  /*25c0*/  SYNCS.PHASECHK.TRANS64.TRYWAIT P0, [UR50+0x20010], R3 ;  /* 0x02001003ff0075a7 */ /* 0x000f640008001132 */
[----:B---3-5:R-:W-:Y:S05]  /*25d0*/  @!P0 BRA `(.L_x_61) ;  /* 0x0000000800488947 */ /* 0x028fea0003800000 */
.L_x_73:
[----:B------:R-:W-:Y:S02]  /*25e0*/  UIADD3 UR20, UPT, UPT, UR20, 0x1, URZ ;  /* 0x0000000114147890 */ /* 0x000fe4000fffe0ff */
[----:B------:R-:W-:Y:S02]  /*25f0*/  UIADD3 UR31, UPT, UPT, UR31, 0x80, URZ ;  /* 0x000000801f1f7890 */ /* 0x000fe4000fffe0ff */
[----:B------:R-:W-:-:S04]  /*2600*/  UISETP.NE.U32.AND UP0, UPT, UR20, 0x2, UPT ;  /* 0x000000021400788c */ /* 0x000fc8000bf05070 */
[----:B------:R-:W-:Y:S02]  /*2610*/  USEL UR20, UR20, URZ, UP0 ;  /* 0x000000ff14147287 */ /* 0x000fe40008000000 */
[----:B------:R-:W-:Y:S02]  /*2620*/  USEL UR4, URZ, 0x1, UP0 ;  /* 0x00000001ff047887 */ /* 0x000fe40008000000 */
[----:B--2---:R-:W-:-:S04]  /*2630*/  UISETP.GE.AND UP0, UPT, UR31, UR21, UPT ;  /* 0x000000151f00728c */ /* 0x004fc8000bf06270 */
[----:B------:R-:W-:-:S05]  /*2640*/  LOP3.LUT R2, R2, UR4, RZ, 0x3c, !PT ;  /* 0x0000000402027c12 */ /* 0x000fca000f8e3cff */
[----:B------:R-:W-:Y:S05]  /*2650*/  BRA.U !UP0, `(.L_x_62) ;  /* 0xfffffff908387547 */ /* 0x000fea000b83ffff */
.L_x_55:
[----:B-----5:R-:W-:Y:S06]  /*2660*/  BAR.SYNC.DEFER_BLOCKING 0x0 ;  /* 0x0000000000007b1d */ /* 0x020fec0000010000 */
[----:B------:R-:W-:Y:S04]  /*2670*/  BSSY.RECONVERGENT B4, `(.L_x_63) ;  /* 0x0000004000047945 */ /* 0x000fe80003800200 */
[----:B------:R-:W-:Y:S05]  /*2680*/  @P3 BRA `(.L_x_64) ;  /* 0x0000000000083947 */ /* 0x000fea0003800000 */
[----:B------:R-:W2:Y:S02]  /*2690*/  SYNCS.CCTL.IV [UR9+0x20000] ;  /* 0x02000000ff0079b1 */ /* 0x000ea40008000009 */
[----:B--2---:R-:W2:Y:S02]  /*26a0*/  SYNCS.CCTL.IV [UR9+0x20010] ;  /* 0x02001000ff0079b1 */ /* 0x004ea40008000009 */
.L_x_64:
[----:B------:R-:W-:Y:S05]  /*26b0*/  BSYNC.RECONVERGENT B4 ;  /* 0x0000000000047941 */ /* 0x000fea0003800200 */
.L_x_63:
[----:B--2---:R-:W-:Y:S06]  /*26c0*/  BAR.SYNC.DEFER_BLOCKING 0x0 ;  /* 0x0000000000007b1d */ /* 0x004fec0000010000 */
[----:B------:R-:W-:Y:S04]  /*26d0*/  BSSY.RECONVERGENT B4, `(.L_x_65) ;  /* 0x0000004000047945 */ /* 0x000fe80003800200 */
[----:B------:R-:W-:Y:S05]  /*26e0*/  @P3 BRA `(.L_x_66) ;  /* 0x0000000000083947 */ /* 0x000fea0003800000 */
[----:B------:R-:W2:Y:S02]  /*26f0*/  SYNCS.CCTL.IV [UR9+0x20008] ;  /* 0x02000800ff0079b1 */ /* 0x000ea40008000009 */
[----:B--2---:R-:W2:Y:S02]  /*2700*/  SYNCS.CCTL.IV [UR9+0x20018] ;  /* 0x02001800ff0079b1 */ /* 0x004ea40008000009 */
.L_x_66:
[----:B------:R-:W-:Y:S05]  /*2710*/  BSYNC.RECONVERGENT B4 ;  /* 0x0000000000047941 */ /* 0x000fea0003800200 */
.L_x_65:
[----:B------:R-:W-:Y:S01]  /*2720*/  USHF.L.U32 UR4, UR13, 0x15, URZ ;  /* 0x000000150d047899 */ /* 0x000fe200080006ff */
[C---:B------:R-:W-:Y:S01]  /*2730*/  IMAD.SHL.U32 R2, R0.reuse, 0x80, RZ ;  /* 0x0000008000027824 */ /* 0x040fe200078e00ff */
[----:B------:R-:W-:Y:S01]  /*2740*/  USHF.L.U32 UR5, UR13, 0x4, URZ ;  /* 0x000000040d057899 */ /* 0x000fe200080006ff */
[----:B------:R-:W-:Y:S01]  /*2750*/  IMAD.SHL.U32 R3, R0, 0x10, RZ ;  /* 0x0000001000037824 */ /* 0x000fe200078e00ff */
[----:B------:R-:W-:Y:S02]  /*2760*/  ULOP3.LUT UR4, UR4, 0x600000, URZ, 0xc0, !UPT ;  /* 0x0060000004047892 */ /* 0x000fe4000f8ec0ff */
[----:B------:R-:W-:Y:S01]  /*2770*/  ULOP3.LUT UR5, UR5, 0x40, URZ, 0xc0, !UPT ;  /* 0x0000004005057892 */ /* 0x000fe2000f8ec0ff */
[----:B------:R-:W-:Y:S02]  /*2780*/  LOP3.LUT R2, R2, 0x7f80, RZ, 0xc0, !PT ;  /* 0x00007f8002027812 */ /* 0x000fe400078ec0ff */
[----:B------:R-:W-:Y:S01]  /*2790*/  ELECT P0, URZ, PT ;  /* 0x0000000000ff782f */ /* 0x000fe20003800000 */
[----:B------:R-:W-:Y:S01]  /*27a0*/  UIADD3 UR4, UPT, UPT, UR5, UR4, UR8 ;  /* 0x0000000405047290 */ /* 0x000fe2000fffe008 */
[----:B------:R-:W-:Y:S01]  /*27b0*/  LOP3.LUT R2, R2, 0x70, R3, 0xf8, !PT ;  /* 0x0000007002027812 */ /* 0x000fe200078ef803 */
[----:B------:R-:W-:Y:S01]  /*27c0*/  ULOP3.LUT UR13, UR13, 0x1, URZ, 0xc0, !UPT ;  /* 0x000000010d0d7892 */ /* 0x000fe2000f8ec0ff */
[----:B------:R-:W-:Y:S01]  /*27d0*/  ISETP.LT.U32.AND P0, PT, R68, 0x40, P0 ;  /* 0x000000404400780c */ /* 0x000fe20000701070 */
[----:B------:R-:W-:Y:S01]  /*27e0*/  UMOV UR6, UR27 ;  /* 0x0000001b00067c82 */ /* 0x000fe20008000000 */
[C---:B------:R-:W-:Y:S01]  /*27f0*/  LOP3.LUT R0, R2.reuse, 0x10, RZ, 0x3c, !PT ;  /* 0x0000001002007812 */ /* 0x040fe200078e3cff */
[----:B------:R-:W-:Y:S01]  /*2800*/  ULEA UR5, UR13, UR12, 0x6 ;  /* 0x0000000c0d057291 */ /* 0x000fe2000f8e30ff */
[----:B------:R-:W-:-:S02]  /*2810*/  LOP3.LUT R3, R2, 0x20, RZ, 0x3c, !PT ;  /* 0x0000002002037812 */ /* 0x000fc400078e3cff */
[----:B----4-:R-:W3:Y:S01]  /*2820*/  LDTM.x64 R4, tmem[UR4] ;  /* 0x00000004000479ee */ /* 0x010ee20008340000 */
[----:B------:R-:W-:Y:S01]  /*2830*/  NOP ;  /* 0x0000000000007918 */ /* 0x000fe20000000000 */
[----:B------:R-:W-:-:S05]  /*2840*/  ULEA UR4, UR13, UR9, 0xe ;  /* 0x000000090d047291 */ /* 0x000fca000f8e70ff */
[----:B---3--:R-:W-:Y:S01]  /*2850*/  VOTEU.ANY UP1, P0 ;  /* 0x0000000000ff7886 */ /* 0x008fe20000020100 */
[----:B------:R-:W-:Y:S01]  /*2860*/  VOTEU.ANY UP0, P0 ;  /* 0x0000000000ff7886 */ /* 0x000fe20000000100 */
[----:B------:R-:W-:Y:S02]  /*2870*/  F2FP.BF16.F32.PACK_AB R4, R5, R4 ;  /* 0x000000040504723e */ /* 0x000fe400000010ff */
[----:B------:R-:W-:Y:S02]  /*2880*/  F2FP.BF16.F32.PACK_AB R5, R7, R6 ;  /* 0x000000060705723e */ /* 0x000fe400000010ff */
[----:B------:R-:W-:Y:S02]  /*2890*/  F2FP.BF16.F32.PACK_AB R12, R13, R12 ;  /* 0x0000000c0d0c723e */ /* 0x000fe400000010ff */
[----:B------:R-:W-:Y:S02]  /*28a0*/  F2FP.BF16.F32.PACK_AB R6, R9, R8 ;  /* 0x000000080906723e */ /* 0x000fe400000010ff */
[----:B------:R-:W-:-:S02]  /*28b0*/  F2FP.BF16.F32.PACK_AB R7, R11, R10 ;  /* 0x0000000a0b07723e */ /* 0x000fc400000010ff */
[----:B------:R-:W-:Y:S02]  /*28c0*/  F2FP.BF16.F32.PACK_AB R13, R15, R14 ;  /* 0x0000000e0f0d723e */ /* 0x000fe400000010ff */
[----:B------:R-:W-:Y:S01]  /*28d0*/  F2FP.BF16.F32.PACK_AB R20, R21, R20 ;  /* 0x000000141514723e */ /* 0x000fe200000010ff */
[----:B--2---:R2:W-:Y:S01]  /*28e0*/  STS.128 [R2+UR9], R4 ;  /* 0x0000000402007988 */ /* 0x0045e20008000c09 */
[----:B------:R-:W-:Y:S02]  /*28f0*/  F2FP.BF16.F32.PACK_AB R14, R17, R16 ;  /* 0x00000010110e723e */ /* 0x000fe400000010ff */
[----:B------:R-:W-:Y:S02]  /*2900*/  F2FP.BF16.F32.PACK_AB R15, R19, R18 ;  /* 0x00000012130f723e */ /* 0x000fe400000010ff */
[----:B------:R-:W-:Y:S02]  /*2910*/  F2FP.BF16.F32.PACK_AB R21, R23, R22 ;  /* 0x000000161715723e */ /* 0x000fe400000010ff */
[----:B------:R-:W-:Y:S01]  /*2920*/  F2FP.BF16.F32.PACK_AB R28, R29, R28 ;  /* 0x0000001c1d1c723e */ /* 0x000fe200000010ff */
[----:B------:R2:W-:Y:S01]  /*2930*/  STS.128 [R0+UR9], R12 ;  /* 0x0000000c00007988 */ /* 0x0005e20008000c09 */
[----:B------:R-:W-:-:S02]  /*2940*/  F2FP.BF16.F32.PACK_AB R22, R25, R24 ;  /* 0x000000181916723e */ /* 0x000fc400000010ff */
[----:B------:R-:W-:Y:S02]  /*2950*/  F2FP.BF16.F32.PACK_AB R23, R27, R26 ;  /* 0x0000001a1b17723e */ /* 0x000fe400000010ff */
[----:B------:R-:W-:Y:S02]  /*2960*/  F2FP.BF16.F32.PACK_AB R29, R31, R30 ;  /* 0x0000001e1f1d723e */ /* 0x000fe400000010ff */
[----:B------:R-:W-:Y:S01]  /*2970*/  F2FP.BF16.F32.PACK_AB R36, R37, R36 ;  /* 0x000000242524723e */ /* 0x000fe200000010ff */
[----:B------:R2:W-:Y:S01]  /*2980*/  STS.128 [R3+UR9], R20 ;  /* 0x0000001403007988 */ /* 0x0005e20008000c09 */
[----:B------:R-:W-:Y:S02]  /*2990*/  F2FP.BF16.F32.PACK_AB R30, R33, R32 ;  /* 0x00000020211e723e */ /* 0x000fe400000010ff */
[----:B------:R-:W-:Y:S02]  /*29a0*/  F2FP.BF16.F32.PACK_AB R31, R35, R34 ;  /* 0x00000022231f723e */ /* 0x000fe400000010ff */
[----:B------:R-:W-:-:S02]  /*29b0*/  F2FP.BF16.F32.PACK_AB R37, R39, R38 ;  /* 0x000000262725723e */ /* 0x000fc400000010ff */
[----:B------:R-:W-:Y:S02]  /*29c0*/  F2FP.BF16.F32.PACK_AB R44, R45, R44 ;  /* 0x0000002c2d2c723e */ /* 0x000fe400000010ff */
[----:B------:R-:W-:Y:S02]  /*29d0*/  LOP3.LUT R8, R2, 0x30, RZ, 0x3c, !PT ;  /* 0x0000003002087812 */ /* 0x000fe400078e3cff */
[----:B------:R-:W-:Y:S02]  /*29e0*/  F2FP.BF16.F32.PACK_AB R38, R41, R40 ;  /* 0x000000282926723e */ /* 0x000fe400000010ff */
[----:B------:R-:W-:Y:S01]  /*29f0*/  F2FP.BF16.F32.PACK_AB R39, R43, R42 ;  /* 0x0000002a2b27723e */ /* 0x000fe200000010ff */
[----:B------:R2:W-:Y:S01]  /*2a00*/  STS.128 [R8+UR9], R28 ;  /* 0x0000001c08007988 */ /* 0x0005e20008000c09 */
[----:B------:R-:W-:Y:S02]  /*2a10*/  F2FP.BF16.F32.PACK_AB R45, R47, R46 ;  /* 0x0000002e2f2d723e */ /* 0x000fe400000010ff */
[----:B------:R-:W-:-:S02]  /*2a20*/  F2FP.BF16.F32.PACK_AB R52, R53, R52 ;  /* 0x000000343534723e */ /* 0x000fc400000010ff */
[C---:B------:R-:W-:Y:S02]  /*2a30*/  LOP3.LUT R9, R2.reuse, 0x40, RZ, 0x3c, !PT ;  /* 0x0000004002097812 */ /* 0x040fe400078e3cff */
[----:B------:R-:W-:Y:S02]  /*2a40*/  F2FP.BF16.F32.PACK_AB R46, R49, R48 ;  /* 0x00000030312e723e */ /* 0x000fe400000010ff */
[----:B------:R-:W-:Y:S01]  /*2a50*/  F2FP.BF16.F32.PACK_AB R47, R51, R50 ;  /* 0x00000032332f723e */ /* 0x000fe200000010ff */
[----:B------:R2:W-:Y:S01]  /*2a60*/  STS.128 [R9+UR9], R36 ;  /* 0x0000002409007988 */ /* 0x0005e20008000c09 */
[----:B------:R-:W-:Y:S02]  /*2a70*/  F2FP.BF16.F32.PACK_AB R53, R55, R54 ;  /* 0x000000363735723e */ /* 0x000fe400000010ff */
[----:B------:R-:W-:Y:S02]  /*2a80*/  F2FP.BF16.F32.PACK_AB R60, R61, R60 ;  /* 0x0000003c3d3c723e */ /* 0x000fe400000010ff */
[----:B------:R-:W-:-:S02]  /*2a90*/  LOP3.LUT R10, R2, 0x50, RZ, 0x3c, !PT ;  /* 0x00000050020a7812 */ /* 0x000fc400078e3cff */
[----:B------:R-:W-:Y:S02]  /*2aa0*/  F2FP.BF16.F32.PACK_AB R54, R57, R56 ;  /* 0x000000383936723e */ /* 0x000fe400000010ff */
[----:B------:R-:W-:Y:S01]  /*2ab0*/  F2FP.BF16.F32.PACK_AB R55, R59, R58 ;  /* 0x0000003a3b37723e */ /* 0x000fe200000010ff */
[----:B------:R2:W-:Y:S01]  /*2ac0*/  STS.128 [R10+UR9], R44 ;  /* 0x0000002c0a007988 */ /* 0x0005e20008000c09 */
[----:B------:R-:W-:Y:S02]  /*2ad0*/  F2FP.BF16.F32.PACK_AB R61, R63, R62 ;  /* 0x0000003e3f3d723e */ /* 0x000fe400000010ff */
[C---:B------:R-:W-:Y:S02]  /*2ae0*/  LOP3.LUT R11, R2.reuse, 0x60, RZ, 0x3c, !PT ;  /* 0x00000060020b7812 */ /* 0x040fe400078e3cff */
[----:B------:R-:W-:Y:S02]  /*2af0*/  F2FP.BF16.F32.PACK_AB R62, R65, R64 ;  /* 0x00000040413e723e */ /* 0x000fe400000010ff */
[----:B------:R-:W-:Y:S01]  /*2b00*/  F2FP.BF16.F32.PACK_AB R63, R67, R66 ;  /* 0x00000042433f723e */ /* 0x000fe200000010ff */
[----:B------:R2:W-:Y:S01]  /*2b10*/  STS.128 [R11+UR9], R52 ;  /* 0x000000340b007988 */ /* 0x0005e20008000c09 */
[----:B------:R-:W-:-:S05]  /*2b20*/  LOP3.LUT R16, R2, 0x70, RZ, 0x3c, !PT ;  /* 0x0000007002107812 */ /* 0x000fca00078e3cff */
[----:B------:R2:W-:Y:S01]  /*2b30*/  STS.128 [R16+UR9], R60 ;  /* 0x0000003c10007988 */ /* 0x0005e20008000c09 */
[----:B------:R3:W-:Y:S06]  /*2b40*/  MEMBAR.ALL.CTA ;  /* 0x0000000000007992 */ /* 0x0007ec0000008000 */
[----:B---3--:R-:W3:Y:S02]  /*2b50*/  FENCE.VIEW.ASYNC.S ;  /* 0x00000000000073c6 */ /* 0x008ee40000000000 */
[----:B---3--:R-:W-:Y:S06]  /*2b60*/  BAR.SYNC.DEFER_BLOCKING 0x0 ;  /* 0x0000000000007b1d */ /* 0x008fec0000010000 */
[----:B------:R2:W-:Y:S01]  /*2b70*/  @UP1 UTMASTG.2D [UR4], [UR10] ;  /* 0x000000040a0013b5 */ /* 0x0005e20008008000 */
[----:B------:R0:W-:Y:S01]  /*2b80*/  UTMACMDFLUSH ;  /* 0x00000000000079b7 */ /* 0x0001e20000000000 */
[----:B------:R-:W-:-:S04]  /*2b90*/  DEPBAR.LE SB0, 0x0 ;  /* 0x000080000000791a */ /* 0x000fc80000000000 */
[----:B------:R-:W-:Y:S08]  /*2ba0*/  BAR.SYNC.DEFER_BLOCKING 0x0 ;  /* 0x0000000000007b1d */ /* 0x000ff00000010000 */
[----:B------:R-:W-:Y:S06]  /*2bb0*/  BAR.SYNC.DEFER_BLOCKING 0x0 ;  /* 0x0000000000007b1d */ /* 0x000fec0000010000 */
[----:B--2---:R-:W-:Y:S05]  /*2bc0*/  @P2 BRA `(.L_x_67) ;  /* 0x0000000000a02947 */ /* 0x004fea0003800000 */
[----:B------:R-:W2:Y:S01]  /*2bd0*/  S2UR UR5, SR_CgaCtaId ;  /* 0x00000000000579c3 */ /* 0x000ea20000008800 */
[----:B------:R-:W-:Y:S01]  /*2be0*/  NOP ;  /* 0x0000000000007918 */ /* 0x000fe20000000000 */
[----:B------:R-:W-:Y:S01]  /*2bf0*/  UMOV UR4, 0x50 ;  /* 0x0000005000047882 */ /* 0x000fe20000000000 */
[----:B------:R-:W-:Y:S02]  /*2c00*/  IMAD.U32 R0, RZ, RZ, UR8 ;  /* 0x00000008ff007e24 */ /* 0x000fe4000f8e00ff */
[----:B------:R-:W-:Y:S02]  /*2c10*/  IMAD.MOV.U32 R3, RZ, RZ, 0xf ;  /* 0x0000000fff037424 */ /* 0x000fe400078e00ff */
[----:B------:R-:W-:Y:S01]  /*2c20*/  IMAD.MOV.U32 R7, RZ, RZ, 0x1 ;  /* 0x00000001ff077424 */ /* 0x000fe200078e00ff */
[----:B------:R-:W-:-:S04]  /*2c30*/  LOP3.LUT R0, R0, 0xffff, RZ, 0xc0, !PT ;  /* 0x0000ffff00007812 */ /* 0x000fc800078ec0ff */
[----:B------:R-:W-:-:S05]  /*2c40*/  SHF.R.U32.HI R0, RZ, 0x5, R0 ;  /* 0x00000005ff007819 */ /* 0x000fca0000011600 */
[----:B------:R-:W-:Y:S01]  /*2c50*/  VIADD R2, R0, 0x10 ;  /* 0x0000001000027836 */ /* 0x000fe20000000000 */
[----:B------:R-:W-:Y:S01]  /*2c60*/  SHF.L.U32 R0, R3, R0, RZ ;  /* 0x0000000003007219 */ /* 0x000fe200000006ff */
[----:B--2---:R-:W-:-:S03]  /*2c70*/  ULEA UR6, UR5, UR4, 0x18 ;  /* 0x0000000405067291 */ /* 0x004fc6000f8ec0ff */
[----:B------:R-:W-:-:S04]  /*2c80*/  SHF.L.U32 R3, R7, R2, RZ ;  /* 0x0000000207037219 */ /* 0x000fc800000006ff */
[----:B------:R-:W-:Y:S02]  /*2c90*/  LOP3.LUT R0, R3, R0, RZ, 0xfc, !PT ;  /* 0x0000000003007212 */ /* 0x000fe400078efcff */
[----:B------:R-:W2:Y:S02]  /*2ca0*/  LDS R5, [UR6] ;  /* 0x00000006ff057984 */ /* 0x000ea40008000800 */
[C---:B------:R-:W-:Y:S02]  /*2cb0*/  LOP3.LUT R2, R0.reuse, 0xffff, RZ, 0xc0, !PT ;  /* 0x0000ffff00027812 */ /* 0x040fe400078ec0ff */
[----:B--2---:R-:W-:-:S04]  /*2cc0*/  LOP3.LUT R3, R0, 0xffff, R5, 0x80, !PT ;  /* 0x0000ffff00037812 */ /* 0x004fc800078e8005 */
[----:B------:R-:W-:-:S13]  /*2cd0*/  ISETP.NE.AND P0, PT, R3, R2, PT ;  /* 0x000000020300720c */ /* 0x000fda0003f05270 */
[----:B------:R-:W-:Y:S05]  /*2ce0*/  @P0 BRA `(.L_x_68) ;  /* 0x0000000000500947 */ /* 0x000fea0003800000 */
[----:B------:R-:W-:Y:S02]  /*2cf0*/  SHF.R.U32.HI R5, RZ, 0x10, R5 ;  /* 0x00000010ff057819 */ /* 0x000fe40000011605 */
[----:B------:R-:W-:-:S04]  /*2d00*/  SHF.R.U32.HI R2, RZ, 0x10, R0 ;  /* 0x00000010ff027819 */ /* 0x000fc80000011600 */
[----:B------:R-:W-:-:S04]  /*2d10*/  LOP3.LUT R5, R5, R2, RZ, 0xc0, !PT ;  /* 0x0000000205057212 */ /* 0x000fc800078ec0ff */
[----:B------:R-:W-:-:S13]  /*2d20*/  ISETP.NE.AND P0, PT, R5, R2, PT ;  /* 0x000000020500720c */ /* 0x000fda0003f05270 */
[----:B------:R-:W-:Y:S05]  /*2d30*/  @P0 BRA `(.L_x_69) ;  /* 0x0000000000300947 */ /* 0x000fea0003800000 */
[----:B------:R-:W-:Y:S01]  /*2d40*/  R2UR UR4, R0 ;  /* 0x00000000000472ca */ /* 0x000fe200000e0000 */
[----:B------:R-:W-:Y:S01]  /*2d50*/  VOTEU.ANY UR5, UPT, PT ;  /* 0x0000000000057886 */ /* 0x000fe200038e0100 */
[----:B------:R-:W2:Y:S01]  /*2d60*/  S2R R0, SR_LANEID ;  /* 0x0000000000007919 */ /* 0x000ea20000000000 */
[----:B------:R-:W-:-:S10]  /*2d70*/  UFLO.U32 UR5, UR5 ;  /* 0x00000005000572bd */ /* 0x000fd400080e0000 */
[----:B------:R-:W-:-:S06]  /*2d80*/  ULOP3.LUT UR4, URZ, UR4, URZ, 0x33, !UPT ;  /* 0x00000004ff047292 */ /* 0x000fcc000f8e33ff */
[----:B------:R-:W-:-:S04]  /*2d90*/  IMAD.U32 R2, RZ, RZ, UR4 ;  /* 0x00000004ff027e24 */ /* 0x000fc8000f8e00ff */
[----:B------:R-:W3:Y:S02]  /*2da0*/  REDUX UR7, R2 ;  /* 0x00000000020773c4 */ /* 0x000ee40000000000 */
[----:B------:R4:W-:Y:S01]  /*2db0*/  UTCATOMSWS.AND URZ, UR4 ;  /* 0x0000000400ff79e3 */ /* 0x0009e20008000000 */
[----:B--2---:R-:W-:Y:S01]  /*2dc0*/  ISETP.EQ.U32.AND P0, PT, R0, UR5, PT ;  /* 0x0000000500007c0c */ /* 0x004fe2000bf02070 */
[----:B---3--:R-:W-:-:S12]  /*2dd0*/  IMAD.U32 R0, RZ, RZ, UR7 ;  /* 0x00000007ff007e24 */ /* 0x008fd8000f8e00ff */
[----:B------:R4:W-:Y:S01]  /*2de0*/  @P0 ATOMS.AND RZ, [UR6], R0 ;  /* 0x00000000ffff098c */ /* 0x0009e2000a800006 */
[----:B------:R-:W-:Y:S05]  /*2df0*/  BRA `(.L_x_67) ;  /* 0x0000000000147947 */ /* 0x000fea0003800000 */
.L_x_69:
[----:B------:R-:W-:-:S07]  /*2e00*/  MOV R2, 0x2e20 ;  /* 0x00002e2000027802 */ /* 0x000fce0000000f00 */
[----:B-1----:R-:W-:Y:S05]  /*2e10*/  CALL.REL.NOINC `($__internal_0_$__cuda_sm10x_tcgen05_guardrail_trap_col_being_dealloced_not_returned_by_alloc) ;  /* 0x0000000000447944 */ /* 0x002fea0003c00000 */
[----:B------:R-:W-:Y:S05]  /*2e20*/  BRA `(.L_x_67) ;  /* 0x0000000000087947 */ /* 0x000fea0003800000 */
.L_x_68:
[----:B------:R-:W-:-:S07]  /*2e30*/  MOV R2, 0x2e50 ;  /* 0x00002e5000027802 */ /* 0x000fce0000000f00 */
[----:B-1----:R-:W-:Y:S05]  /*2e40*/  CALL.REL.NOINC `($__internal_2_$__cuda_sm10x_tcgen05_guardrail_trap_unallocated_columns_being_dealloced) ;  /* 0x0000000000507944 */ /* 0x002fea0003c00000 */
.L_x_67:
[----:B------:R-:W-:Y:S01]  /*2e50*/  NOP ;  /* 0x0000000000007918 */ /* 0x000fe20000000000 */
[----:B----4-:R-:W-:Y:S05]  /*2e60*/  EXIT ;  /* 0x000000000000794d */ /* 0x010fea0003800000 */
.L_x_56:
[----:B------:R-:W2:Y:S02]  /*2e70*/  SYNCS.PHASECHK.TRANS64.TRYWAIT P0, [UR9+0x20000], RZ ;  /* 0x020000ffff0075a7 */ /* 0x000ea40008001109 */
[----:B--2---:R-:W-:Y:S05]  /*2e80*/  @!P0 BRA `(.L_x_56) ;  /* 0xfffffffc00f88947 */ /* 0x004fea000383ffff */
[----:B------:R-:W-:Y:S05]  /*2e90*/  BRA `(.L_x_70) ;  /* 0xffffffec00147947 */ /* 0x000fea000383ffff */
.L_x_58:
[----:B------:R-:W2:Y:S02]  /*2ea0*/  SYNCS.PHASECHK.TRANS64.TRYWAIT P1, [UR9+0x20010], RZ ;  /* 0x020010ffff0075a7 */ /* 0x000ea40008021109 */
[----:B--2---:R-:W-:Y:S05]  /*2eb0*/  @!P1 BRA `(.L_x_58) ;  /* 0xfffffffc00f89947 */ /* 0x004fea000383ffff */
[----:B------:R-:W-:Y:S05]  /*2ec0*/  BRA `(.L_x_71) ;  /* 0xfffffff000087947 */ /* 0x000fea000383ffff */
.L_x_59:
[----:B------:R-:W3:Y:S02]  /*2ed0*/  SYNCS.PHASECHK.TRANS64.TRYWAIT P0, [UR50+0x20000], R3 ;  /* 0x02000003ff0075a7 */ /* 0x000ee40008001132 */
[----:B---3--:R-:W-:Y:S05]  /*2ee0*/  @!P0 BRA `(.L_x_59) ;  /* 0xfffffffc00f88947 */ /* 0x008fea000383ffff */
[----:B------:R-:W-:Y:S05]  /*2ef0*/  BRA `(.L_x_72) ;  /* 0xfffffff0008c7947 */ /* 0x000fea000383ffff */
.L_x_61:
[----:B------:R-:W3:Y:S02]  /*2f00*/  SYNCS.PHASECHK.TRANS64.TRYWAIT P0, [UR50+0x20010], R3 ;  /* 0x02001003ff0075a7 */ /* 0x000ee40008001132 */
[----:B---3--:R-:W-:Y:S05]  /*2f10*/  @!P0 BRA `(.L_x_61) ;  /* 0xfffffffc00f88947 */ /* 0x008fea000383ffff */
[----:B------:R-:W-:Y:S05]  /*2f20*/  BRA `(.L_x_73) ;  /* 0xfffffff400ac7947 */ /* 0x000fea000383ffff */
        .weak           $__internal_0_$__cuda_sm10x_tcgen05_guardrail_trap_col_being_dealloced_not_returned_by_alloc
        .type           $__internal_0_$__cuda_sm10x_tcgen05_guardrail_trap_col_being_dealloced_not_returned_by_alloc,@function
        .size           $__internal_0_$__cuda_sm10x_tcgen05_guardrail_trap_col_being_dealloced_not_returned_by_alloc,($__internal_1_$__cuda_sm10x_tcgen05_guardrail_trap_phase_invalid_during_alloc - $__internal_0_$__cuda_sm10x_tcgen05_guardrail_trap_col_being_dealloced_not_returned_by_alloc)
$__internal_0_$__cuda_sm10x_tcgen05_guardrail_trap_col_being_dealloced_not_returned_by_alloc:
[----:B------:R-:W-:Y:S05]  /*2f30*/  BPT.TRAP 0x1 ;  /* 0x000000040000795c */ /* 0x000fea0000300000 */
[----:B------:R-:W-:-:S04]  /*2f40*/  IMAD.MOV.U32 R3, RZ, RZ, 0x0 ;  /* 0x00000000ff037424 */ /* 0x000fc800078e00ff */
[----:B------:R-:W-:Y:S05]  /*2f50*/  RET.REL.NODEC R2 `(gluon_tcgen05) ;  /* 0xffffffd002287950 */ /* 0x000fea0003c3ffff */
        .weak           $__internal_1_$__cuda_sm10x_tcgen05_guardrail_trap_phase_invalid_during_alloc
        .type           $__internal_1_$__cuda_sm10x_tcgen05_guardrail_trap_phase_invalid_during_alloc,@function
        .size           $__internal_1_$__cuda_sm10x_tcgen05_guardrail_trap_phase_invalid_during_alloc,($__internal_2_$__cuda_sm10x_tcgen05_guardrail_trap_unallocated_columns_being_dealloced - $__internal_1_$__cuda_sm10x_tcgen05_guardrail_trap_phase_invalid_during_alloc)
$__internal_1_$__cuda_sm10x_tcgen05_guardrail_trap_phase_invalid_during_alloc:
[----:B------:R-:W-:Y:S05]  /*2f60*/  BPT.TRAP 0x1 ;  /* 0x000000040000795c */ /* 0x000fea0000300000 */
[----:B------:R-:W-:-:S04]  /*2f70*/  IMAD.MOV.U32 R3, RZ, RZ, 0x0 ;  /* 0x00000000ff037424 */ /* 0x000fc800078e00ff */
[----:B------:R-:W-:Y:S05]  /*2f80*/  RET.REL.NODEC R2 `(gluon_tcgen05) ;  /* 0xffffffd0021c7950 */ /* 0x000fea0003c3ffff */
        .weak           $__internal_2_$__cuda_sm10x_tcgen05_guardrail_trap_unallocated_columns_being_dealloced
        .type           $__internal_2_$__cuda_sm10x_tcgen05_guardrail_trap_unallocated_columns_being_dealloced,@function
        .size           $__internal_2_$__cuda_sm10x_tcgen05_guardrail_trap_unallocated_columns_being_dealloced,(.L_x_77 - $__internal_2_$__cuda_sm10x_tcgen05_guardrail_trap_unallocated_columns_being_dealloced)
$__internal_2_$__cuda_sm10x_tcgen05_guardrail_trap_unallocated_columns_being_dealloced:
[----:B------:R-:W-:Y:S05]  /*2f90*/  BPT.TRAP 0x1 ;  /* 0x000000040000795c */ /* 0x000fea0000300000 */
[----:B------:R-:W-:-:S04]  /*2fa0*/  IMAD.MOV.U32 R3, RZ, RZ, 0x0 ;  /* 0x00000000ff037424 */ /* 0x000fc800078e00ff */
[----:B------:R-:W-:Y:S05]  /*2fb0*/  RET.REL.NODEC R2 `(gluon_tcgen05) ;  /* 0xffffffd002107950 */ /* 0x000fea0003c3ffff */
.L_x_74:
[----:B------:R-:W-:-:S00]  /*2fc0*/  BRA `(.L_x_74) ;  /* 0xfffffffc00fc7947 */ /* 0x000fc0000383ffff */
[----:B------:R-:W-:-:S00]  /*2fd0*/  NOP ;  /* 0x0000000000007918 */ /* 0x000fc00000000000 */
        /* <DEDUP_REMOVED lines=10> */
.L_x_77:


//--------------------- .nv.shared.gluon_tcgen05  --------------------------
	.section	.nv.shared.gluon_tcgen05,"aw",@nobits
	.sectionflags	@""
	.align	16
	.zero		1024


//--------------------- .nv.shared.reserved.0     --------------------------
	.section	.nv.shared.reserved.0,"aw",@nobits
	.align	8
	.weak		__nv_reservedSMEM_offset_0_alias
	.size		__nv_reservedSMEM_offset_0_alias, 0, 64
	.other		__nv_reservedSMEM_offset_0_alias,@"STO_CUDA_RESERVED_SHARED STV_DEFAULT"
__nv_reservedSMEM_offset_0_alias:
	.zero		0
.nv.shared.reserved.0:
	.zero		64
	.weak		__nv_reservedSMEM_allocation_phase
	.type		__nv_reservedSMEM_allocation_phase,@object
	.size		__nv_reservedSMEM_allocation_phase,(.L_0 - __nv_reservedSMEM_allocation_phase)
__nv_reservedSMEM_allocation_phase:
	.zero		1
.L_0:
	.zero		7
	.weak		__nv_reservedSMEM_devtool_atexit_pc
	.type		__nv_reservedSMEM_devtool_atexit_pc,@object
	.size		__nv_reservedSMEM_devtool_atexit_pc,(__nv_reservedSMEM_allocation_mask - __nv_reservedSMEM_devtool_atexit_pc)
__nv_reservedSMEM_devtool_atexit_pc:
	.zero		8
	.weak		__nv_reservedSMEM_allocation_mask
	.type		__nv_reservedSMEM_allocation_mask,@object
	.size		__nv_reservedSMEM_allocation_mask,(.L_2 - __nv_reservedSMEM_allocation_mask)
__nv_reservedSMEM_allocation_mask:
	.zero		4
.L_2:


//--------------------- .nv.constant0.gluon_tcgen05 --------------------------
	.section	.nv.constant0.gluon_tcgen05,"a",@progbits
	.sectionflags	@""
	.align	4
.nv.constant0.gluon_tcgen05:
	.zero		976


//--------------------- SYMBOLS --------------------------

	.type		.nv.reservedSmem.offset0,@object
	.size		.nv.reservedSmem.offset0,0x4
	.type		.nv.reservedSmem.cap,@object
	.size		.nv.reservedSmem.cap,0x4
